//
// Generated by NVIDIA NVVM Compiler
//
// Compiler Build ID: CL-36424714
// Cuda compilation tools, release 13.0, V13.0.88
// Based on NVVM 20.0.0
//

.version 9.0
.target sm_100
.address_size 64

	// .globl	_Z14blurImgKernel1P6uchar3iiPfiS0_
.const .align 4 .b8 dc_filter[324];
.extern .shared .align 16 .b8 s_inPixels[];

.visible .entry _Z14blurImgKernel1P6uchar3iiPfiS0_(
	.param .u64 .ptr .align 1 _Z14blurImgKernel1P6uchar3iiPfiS0__param_0,
	.param .u32 _Z14blurImgKernel1P6uchar3iiPfiS0__param_1,
	.param .u32 _Z14blurImgKernel1P6uchar3iiPfiS0__param_2,
	.param .u64 .ptr .align 1 _Z14blurImgKernel1P6uchar3iiPfiS0__param_3,
	.param .u32 _Z14blurImgKernel1P6uchar3iiPfiS0__param_4,
	.param .u64 .ptr .align 1 _Z14blurImgKernel1P6uchar3iiPfiS0__param_5
)
{
	.reg .pred 	%p<34>;
	.reg .b16 	%rs<109>;
	.reg .b32 	%r<72>;
	.reg .b32 	%f<54>;
	.reg .b64 	%rd<41>;

	ld.param.u64 	%rd11, [_Z14blurImgKernel1P6uchar3iiPfiS0__param_0];
	ld.param.u32 	%r30, [_Z14blurImgKernel1P6uchar3iiPfiS0__param_1];
	ld.param.u32 	%r33, [_Z14blurImgKernel1P6uchar3iiPfiS0__param_2];
	ld.param.u64 	%rd12, [_Z14blurImgKernel1P6uchar3iiPfiS0__param_3];
	ld.param.u32 	%r32, [_Z14blurImgKernel1P6uchar3iiPfiS0__param_4];
	ld.param.u64 	%rd10, [_Z14blurImgKernel1P6uchar3iiPfiS0__param_5];
	cvta.to.global.u64 	%rd1, %rd11;
	cvta.to.global.u64 	%rd2, %rd12;
	mov.u32 	%r34, %ctaid.x;
	mov.u32 	%r35, %ntid.x;
	mov.u32 	%r36, %tid.x;
	mad.lo.s32 	%r1, %r34, %r35, %r36;
	mov.u32 	%r37, %ctaid.y;
	mov.u32 	%r38, %ntid.y;
	mov.u32 	%r39, %tid.y;
	mad.lo.s32 	%r40, %r37, %r38, %r39;
	setp.ge.s32 	%p1, %r1, %r30;
	setp.ge.s32 	%p2, %r40, %r33;
	or.pred  	%p3, %p1, %p2;
	@%p3 bra 	$L__BB0_60;
	setp.lt.s32 	%p4, %r32, 1;
	@%p4 bra 	$L__BB0_60;
	add.s32 	%r3, %r32, -1;
	shr.u32 	%r42, %r3, 1;
	sub.s32 	%r4, %r1, %r42;
	sub.s32 	%r5, %r40, %r42;
	add.s32 	%r43, %r33, -1;
	mul.lo.s32 	%r6, %r43, %r30;
	add.s32 	%r7, %r30, -1;
	add.s32 	%r44, %r7, %r6;
	mul.wide.s32 	%rd13, %r44, 3;
	add.s64 	%rd3, %rd1, %rd13;
	mul.wide.s32 	%rd14, %r30, 3;
	add.s64 	%rd4, %rd1, %rd14;
	mul.wide.s32 	%rd15, %r6, 3;
	add.s64 	%rd5, %rd1, %rd15;
	mad.lo.s32 	%r45, %r30, %r40, %r1;
	cvta.to.global.u64 	%rd16, %rd10;
	mul.wide.s32 	%rd17, %r45, 3;
	add.s64 	%rd6, %rd16, %rd17;
	and.b32  	%r8, %r32, 2147483646;
	add.s32 	%r46, %r1, %r6;
	sub.s32 	%r9, %r46, %r42;
	mov.f32 	%f45, 0f00000000;
	mov.b32 	%r65, 0;
	mov.f32 	%f46, %f45;
	mov.f32 	%f47, %f45;
$L__BB0_3:
	setp.eq.s32 	%p5, %r3, 0;
	add.s32 	%r11, %r5, %r65;
	mul.lo.s32 	%r12, %r65, %r32;
	mul.lo.s32 	%r13, %r11, %r30;
	add.s32 	%r48, %r7, %r13;
	mul.wide.s32 	%rd18, %r48, 3;
	add.s64 	%rd7, %rd1, %rd18;
	mul.wide.s32 	%rd19, %r13, 3;
	add.s64 	%rd8, %rd1, %rd19;
	mov.b32 	%r71, 0;
	@%p5 bra 	$L__BB0_40;
	and.b32  	%r49, %r32, 2147483646;
	neg.s32 	%r70, %r49;
	add.s32 	%r66, %r4, %r13;
	mov.u32 	%r67, %r9;
	mov.u32 	%r68, %r4;
	mov.u32 	%r69, %r12;
$L__BB0_5:
	add.s32 	%r21, %r68, 1;
	mul.wide.u32 	%rd20, %r69, 4;
	add.s64 	%rd9, %rd2, %rd20;
	ld.global.f32 	%f7, [%rd9];
	setp.gt.s32 	%p6, %r68, -1;
	@%p6 bra 	$L__BB0_11;
	setp.gt.s32 	%p12, %r11, -1;
	@%p12 bra 	$L__BB0_8;
	ld.global.u8 	%rs102, [%rd1];
	ld.global.u8 	%rs101, [%rd1+1];
	ld.global.u8 	%rs100, [%rd1+2];
	bra.uni 	$L__BB0_22;
$L__BB0_8:
	setp.lt.s32 	%p13, %r11, %r33;
	@%p13 bra 	$L__BB0_10;
	ld.global.u8 	%rs102, [%rd5];
	ld.global.u8 	%rs101, [%rd5+1];
	ld.global.u8 	%rs100, [%rd5+2];
	bra.uni 	$L__BB0_22;
$L__BB0_10:
	ld.global.u8 	%rs102, [%rd8];
	ld.global.u8 	%rs101, [%rd8+1];
	ld.global.u8 	%rs100, [%rd8+2];
	bra.uni 	$L__BB0_22;
$L__BB0_11:
	setp.lt.s32 	%p7, %r68, %r30;
	@%p7 bra 	$L__BB0_17;
	setp.gt.s32 	%p8, %r11, -1;
	@%p8 bra 	$L__BB0_14;
	ld.global.u8 	%rs102, [%rd4+-3];
	ld.global.u8 	%rs101, [%rd4+-2];
	ld.global.u8 	%rs100, [%rd4+-1];
	bra.uni 	$L__BB0_22;
$L__BB0_14:
	setp.lt.s32 	%p9, %r11, %r33;
	@%p9 bra 	$L__BB0_16;
	ld.global.u8 	%rs102, [%rd3];
	ld.global.u8 	%rs101, [%rd3+1];
	ld.global.u8 	%rs100, [%rd3+2];
	bra.uni 	$L__BB0_22;
$L__BB0_16:
	ld.global.u8 	%rs102, [%rd7];
	ld.global.u8 	%rs101, [%rd7+1];
	ld.global.u8 	%rs100, [%rd7+2];
	bra.uni 	$L__BB0_22;
$L__BB0_17:
	setp.gt.s32 	%p10, %r11, -1;
	@%p10 bra 	$L__BB0_19;
	mul.wide.u32 	%rd25, %r68, 3;
	add.s64 	%rd26, %rd1, %rd25;
	ld.global.u8 	%rs102, [%rd26];
	ld.global.u8 	%rs101, [%rd26+1];
	ld.global.u8 	%rs100, [%rd26+2];
	bra.uni 	$L__BB0_22;
$L__BB0_19:
	setp.lt.s32 	%p11, %r11, %r33;
	@%p11 bra 	$L__BB0_21;
	mul.wide.u32 	%rd21, %r67, 3;
	add.s64 	%rd22, %rd1, %rd21;
	ld.global.u8 	%rs102, [%rd22];
	ld.global.u8 	%rs101, [%rd22+1];
	ld.global.u8 	%rs100, [%rd22+2];
	bra.uni 	$L__BB0_22;
$L__BB0_21:
	mul.wide.u32 	%rd23, %r66, 3;
	add.s64 	%rd24, %rd1, %rd23;
	ld.global.u8 	%rs102, [%rd24];
	ld.global.u8 	%rs101, [%rd24+1];
	ld.global.u8 	%rs100, [%rd24+2];
$L__BB0_22:
	cvt.rn.f32.u16 	%f30, %rs102;
	fma.rn.f32 	%f8, %f7, %f30, %f45;
	cvt.rn.f32.u16 	%f31, %rs101;
	fma.rn.f32 	%f9, %f7, %f31, %f46;
	cvt.rn.f32.u16 	%f32, %rs100;
	fma.rn.f32 	%f10, %f7, %f32, %f47;
	cvt.rzi.u32.f32 	%r50, %f8;
	cvt.rzi.u32.f32 	%r51, %f9;
	cvt.rzi.u32.f32 	%r52, %f10;
	st.global.u8 	[%rd6], %r50;
	st.global.u8 	[%rd6+1], %r51;
	st.global.u8 	[%rd6+2], %r52;
	ld.global.f32 	%f11, [%rd9+4];
	setp.lt.s32 	%p14, %r21, 0;
	@%p14 bra 	$L__BB0_34;
	setp.lt.s32 	%p15, %r21, %r30;
	@%p15 bra 	$L__BB0_29;
	setp.lt.s32 	%p16, %r11, 0;
	@%p16 bra 	$L__BB0_28;
	setp.lt.s32 	%p17, %r11, %r33;
	@%p17 bra 	$L__BB0_27;
	ld.global.u8 	%rs105, [%rd3];
	ld.global.u8 	%rs104, [%rd3+1];
	ld.global.u8 	%rs103, [%rd3+2];
	bra.uni 	$L__BB0_39;
$L__BB0_27:
	ld.global.u8 	%rs105, [%rd7];
	ld.global.u8 	%rs104, [%rd7+1];
	ld.global.u8 	%rs103, [%rd7+2];
	bra.uni 	$L__BB0_39;
$L__BB0_28:
	ld.global.u8 	%rs105, [%rd4+-3];
	ld.global.u8 	%rs104, [%rd4+-2];
	ld.global.u8 	%rs103, [%rd4+-1];
	bra.uni 	$L__BB0_39;
$L__BB0_29:
	setp.lt.s32 	%p18, %r11, 0;
	@%p18 bra 	$L__BB0_33;
	setp.lt.s32 	%p19, %r11, %r33;
	@%p19 bra 	$L__BB0_32;
	add.s32 	%r53, %r67, 1;
	mul.wide.u32 	%rd27, %r53, 3;
	add.s64 	%rd28, %rd1, %rd27;
	ld.global.u8 	%rs105, [%rd28];
	ld.global.u8 	%rs104, [%rd28+1];
	ld.global.u8 	%rs103, [%rd28+2];
	bra.uni 	$L__BB0_39;
$L__BB0_32:
	add.s32 	%r54, %r66, 1;
	mul.wide.u32 	%rd29, %r54, 3;
	add.s64 	%rd30, %rd1, %rd29;
	ld.global.u8 	%rs105, [%rd30];
	ld.global.u8 	%rs104, [%rd30+1];
	ld.global.u8 	%rs103, [%rd30+2];
	bra.uni 	$L__BB0_39;
$L__BB0_33:
	mul.wide.u32 	%rd31, %r21, 3;
	add.s64 	%rd32, %rd1, %rd31;
	ld.global.u8 	%rs105, [%rd32];
	ld.global.u8 	%rs104, [%rd32+1];
	ld.global.u8 	%rs103, [%rd32+2];
	bra.uni 	$L__BB0_39;
$L__BB0_34:
	setp.lt.s32 	%p20, %r11, 0;
	@%p20 bra 	$L__BB0_38;
	setp.lt.s32 	%p21, %r11, %r33;
	@%p21 bra 	$L__BB0_37;
	ld.global.u8 	%rs105, [%rd5];
	ld.global.u8 	%rs104, [%rd5+1];
	ld.global.u8 	%rs103, [%rd5+2];
	bra.uni 	$L__BB0_39;
$L__BB0_37:
	ld.global.u8 	%rs105, [%rd8];
	ld.global.u8 	%rs104, [%rd8+1];
	ld.global.u8 	%rs103, [%rd8+2];
	bra.uni 	$L__BB0_39;
$L__BB0_38:
	ld.global.u8 	%rs105, [%rd1];
	ld.global.u8 	%rs104, [%rd1+1];
	ld.global.u8 	%rs103, [%rd1+2];
$L__BB0_39:
	cvt.rn.f32.u16 	%f33, %rs105;
	fma.rn.f32 	%f45, %f11, %f33, %f8;
	cvt.rn.f32.u16 	%f34, %rs104;
	fma.rn.f32 	%f46, %f11, %f34, %f9;
	cvt.rn.f32.u16 	%f35, %rs103;
	fma.rn.f32 	%f47, %f11, %f35, %f10;
	cvt.rzi.u32.f32 	%r55, %f45;
	cvt.rzi.u32.f32 	%r56, %f46;
	cvt.rzi.u32.f32 	%r57, %f47;
	st.global.u8 	[%rd6], %r55;
	st.global.u8 	[%rd6+1], %r56;
	st.global.u8 	[%rd6+2], %r57;
	add.s32 	%r70, %r70, 2;
	add.s32 	%r69, %r69, 2;
	add.s32 	%r68, %r68, 2;
	add.s32 	%r67, %r67, 2;
	add.s32 	%r66, %r66, 2;
	setp.ne.s32 	%p22, %r70, 0;
	mov.u32 	%r71, %r8;
	@%p22 bra 	$L__BB0_5;
$L__BB0_40:
	and.b32  	%r58, %r32, 1;
	setp.eq.b32 	%p23, %r58, 1;
	not.pred 	%p24, %p23;
	@%p24 bra 	$L__BB0_59;
	add.s32 	%r28, %r4, %r71;
	add.s32 	%r59, %r71, %r12;
	mul.wide.u32 	%rd33, %r59, 4;
	add.s64 	%rd34, %rd2, %rd33;
	ld.global.f32 	%f21, [%rd34];
	setp.lt.s32 	%p25, %r28, 0;
	@%p25 bra 	$L__BB0_53;
	setp.lt.s32 	%p26, %r28, %r30;
	@%p26 bra 	$L__BB0_48;
	setp.lt.s32 	%p27, %r11, 0;
	@%p27 bra 	$L__BB0_47;
	setp.lt.s32 	%p28, %r11, %r33;
	@%p28 bra 	$L__BB0_46;
	ld.global.u8 	%rs108, [%rd3];
	ld.global.u8 	%rs107, [%rd3+1];
	ld.global.u8 	%rs106, [%rd3+2];
	bra.uni 	$L__BB0_58;
$L__BB0_46:
	ld.global.u8 	%rs108, [%rd7];
	ld.global.u8 	%rs107, [%rd7+1];
	ld.global.u8 	%rs106, [%rd7+2];
	bra.uni 	$L__BB0_58;
$L__BB0_47:
	ld.global.u8 	%rs108, [%rd4+-3];
	ld.global.u8 	%rs107, [%rd4+-2];
	ld.global.u8 	%rs106, [%rd4+-1];
	bra.uni 	$L__BB0_58;
$L__BB0_48:
	setp.lt.s32 	%p29, %r11, 0;
	@%p29 bra 	$L__BB0_52;
	setp.lt.s32 	%p30, %r11, %r33;
	@%p30 bra 	$L__BB0_51;
	add.s32 	%r60, %r28, %r6;
	mul.wide.u32 	%rd35, %r60, 3;
	add.s64 	%rd36, %rd1, %rd35;
	ld.global.u8 	%rs108, [%rd36];
	ld.global.u8 	%rs107, [%rd36+1];
	ld.global.u8 	%rs106, [%rd36+2];
	bra.uni 	$L__BB0_58;
$L__BB0_51:
	add.s32 	%r61, %r28, %r13;
	mul.wide.u32 	%rd37, %r61, 3;
	add.s64 	%rd38, %rd1, %rd37;
	ld.global.u8 	%rs108, [%rd38];
	ld.global.u8 	%rs107, [%rd38+1];
	ld.global.u8 	%rs106, [%rd38+2];
	bra.uni 	$L__BB0_58;
$L__BB0_52:
	mul.wide.u32 	%rd39, %r28, 3;
	add.s64 	%rd40, %rd1, %rd39;
	ld.global.u8 	%rs108, [%rd40];
	ld.global.u8 	%rs107, [%rd40+1];
	ld.global.u8 	%rs106, [%rd40+2];
	bra.uni 	$L__BB0_58;
$L__BB0_53:
	setp.lt.s32 	%p31, %r11, 0;
	@%p31 bra 	$L__BB0_57;
	setp.lt.s32 	%p32, %r11, %r33;
	@%p32 bra 	$L__BB0_56;
	ld.global.u8 	%rs108, [%rd5];
	ld.global.u8 	%rs107, [%rd5+1];
	ld.global.u8 	%rs106, [%rd5+2];
	bra.uni 	$L__BB0_58;
$L__BB0_56:
	ld.global.u8 	%rs108, [%rd8];
	ld.global.u8 	%rs107, [%rd8+1];
	ld.global.u8 	%rs106, [%rd8+2];
	bra.uni 	$L__BB0_58;
$L__BB0_57:
	ld.global.u8 	%rs108, [%rd1];
	ld.global.u8 	%rs107, [%rd1+1];
	ld.global.u8 	%rs106, [%rd1+2];
$L__BB0_58:
	cvt.rn.f32.u16 	%f36, %rs108;
	fma.rn.f32 	%f45, %f21, %f36, %f45;
	cvt.rn.f32.u16 	%f37, %rs107;
	fma.rn.f32 	%f46, %f21, %f37, %f46;
	cvt.rn.f32.u16 	%f38, %rs106;
	fma.rn.f32 	%f47, %f21, %f38, %f47;
	cvt.rzi.u32.f32 	%r62, %f45;
	cvt.rzi.u32.f32 	%r63, %f46;
	cvt.rzi.u32.f32 	%r64, %f47;
	st.global.u8 	[%rd6], %r62;
	st.global.u8 	[%rd6+1], %r63;
	st.global.u8 	[%rd6+2], %r64;
$L__BB0_59:
	add.s32 	%r65, %r65, 1;
	setp.ne.s32 	%p33, %r65, %r32;
	@%p33 bra 	$L__BB0_3;
$L__BB0_60:
	ret;

}
	// .globl	_Z14blurImgKernel2P6uchar3iiPfiS0_
.visible .entry _Z14blurImgKernel2P6uchar3iiPfiS0_(
	.param .u64 .ptr .align 1 _Z14blurImgKernel2P6uchar3iiPfiS0__param_0,
	.param .u32 _Z14blurImgKernel2P6uchar3iiPfiS0__param_1,
	.param .u32 _Z14blurImgKernel2P6uchar3iiPfiS0__param_2,
	.param .u64 .ptr .align 1 _Z14blurImgKernel2P6uchar3iiPfiS0__param_3,
	.param .u32 _Z14blurImgKernel2P6uchar3iiPfiS0__param_4,
	.param .u64 .ptr .align 1 _Z14blurImgKernel2P6uchar3iiPfiS0__param_5
)
{
	.reg .pred 	%p<99>;
	.reg .b16 	%rs<46>;
	.reg .b32 	%r<194>;
	.reg .b32 	%f<95>;
	.reg .b64 	%rd<41>;

	ld.param.u64 	%rd8, [_Z14blurImgKernel2P6uchar3iiPfiS0__param_0];
	ld.param.u32 	%r85, [_Z14blurImgKernel2P6uchar3iiPfiS0__param_1];
	ld.param.u32 	%r88, [_Z14blurImgKernel2P6uchar3iiPfiS0__param_2];
	ld.param.u64 	%rd9, [_Z14blurImgKernel2P6uchar3iiPfiS0__param_3];
	ld.param.u32 	%r87, [_Z14blurImgKernel2P6uchar3iiPfiS0__param_4];
	cvta.to.global.u64 	%rd1, %rd9;
	cvta.to.global.u64 	%rd2, %rd8;
	mov.u32 	%r89, %ctaid.x;
	mov.u32 	%r1, %ntid.x;
	mov.u32 	%r2, %tid.x;
	mad.lo.s32 	%r3, %r89, %r1, %r2;
	mov.u32 	%r90, %ctaid.y;
	mov.u32 	%r4, %ntid.y;
	mov.u32 	%r5, %tid.y;
	mad.lo.s32 	%r91, %r90, %r4, %r5;
	setp.ge.s32 	%p2, %r3, %r85;
	setp.ge.s32 	%p3, %r91, %r88;
	or.pred  	%p4, %p2, %p3;
	@%p4 bra 	$L__BB1_80;
	add.s32 	%r92, %r1, %r87;
	add.s32 	%r7, %r92, -1;
	add.s32 	%r93, %r4, %r87;
	add.s32 	%r8, %r93, -1;
	shr.u32 	%r94, %r87, 31;
	add.s32 	%r95, %r87, %r94;
	shr.s32 	%r9, %r95, 1;
	sub.s32 	%r10, %r3, %r9;
	add.s32 	%r96, %r9, %r5;
	add.s32 	%r97, %r9, %r2;
	mad.lo.s32 	%r98, %r96, %r7, %r97;
	mad.lo.s32 	%r11, %r85, %r91, %r3;
	mov.u32 	%r99, s_inPixels;
	mad.lo.s32 	%r100, %r98, 3, %r99;
	mul.wide.s32 	%rd10, %r11, 3;
	add.s64 	%rd11, %rd2, %rd10;
	ld.global.u8 	%rs1, [%rd11];
	ld.global.u8 	%rs2, [%rd11+1];
	ld.global.u8 	%rs3, [%rd11+2];
	st.shared.u8 	[%r100], %rs1;
	st.shared.u8 	[%r100+1], %rs2;
	st.shared.u8 	[%r100+2], %rs3;
	or.b32  	%r101, %r2, %r5;
	setp.ne.s32 	%p5, %r101, 0;
	setp.lt.s32 	%p6, %r8, 1;
	or.pred  	%p7, %p5, %p6;
	@%p7 bra 	$L__BB1_69;
	sub.s32 	%r12, %r7, %r9;
	add.s32 	%r103, %r88, -1;
	mul.lo.s32 	%r13, %r103, %r85;
	add.s32 	%r14, %r85, -1;
	mov.b32 	%r179, 0;
$L__BB1_3:
	setp.lt.s32 	%p8, %r7, 1;
	@%p8 bra 	$L__BB1_68;
	mov.u32 	%r105, %ntid.x;
	add.s32 	%r106, %r105, %r87;
	add.s32 	%r107, %r106, -2;
	setp.lt.u32 	%p9, %r107, 3;
	setp.ge.s32 	%p10, %r179, %r9;
	sub.s32 	%r109, %r8, %r9;
	setp.lt.s32 	%p11, %r179, %r109;
	and.pred  	%p1, %p10, %p11;
	mov.u32 	%r110, %ctaid.y;
	mov.u32 	%r111, %ntid.y;
	mad.lo.s32 	%r112, %r110, %r111, %r5;
	sub.s32 	%r113, %r112, %r9;
	add.s32 	%r16, %r179, %r113;
	mul.lo.s32 	%r17, %r16, %r85;
	add.s32 	%r18, %r14, %r17;
	mov.b32 	%r185, 0;
	@%p9 bra 	$L__BB1_35;
	setp.lt.s32 	%p12, %r16, %r88;
	setp.lt.s32 	%p13, %r16, 0;
	add.s32 	%r115, %r14, %r13;
	selp.b32 	%r116, %r18, %r115, %p12;
	selp.b32 	%r19, %r14, %r116, %p13;
	selp.b32 	%r117, %r17, %r13, %p12;
	selp.b32 	%r20, 0, %r117, %p13;
	mov.b32 	%r180, 0;
$L__BB1_6:
	setp.ge.s32 	%p14, %r180, %r9;
	and.pred  	%p15, %p1, %p14;
	setp.lt.s32 	%p16, %r180, %r12;
	and.pred  	%p17, %p15, %p16;
	mad.lo.s32 	%r118, %r179, %r7, %r180;
	mad.lo.s32 	%r22, %r118, 3, %r99;
	@%p17 bra 	$L__BB1_13;
	add.s32 	%r23, %r180, %r10;
	setp.lt.s32 	%p18, %r23, 0;
	mov.u32 	%r181, %r20;
	@%p18 bra 	$L__BB1_12;
	setp.ge.s32 	%p20, %r23, %r85;
	or.pred  	%p21, %p20, %p13;
	selp.b32 	%r181, %r19, %r23, %p20;
	@%p21 bra 	$L__BB1_12;
	@%p12 bra 	$L__BB1_11;
	add.s32 	%r181, %r23, %r13;
	bra.uni 	$L__BB1_12;
$L__BB1_11:
	add.s32 	%r181, %r23, %r17;
$L__BB1_12:
	mul.wide.s32 	%rd12, %r181, 3;
	add.s64 	%rd13, %rd2, %rd12;
	ld.global.u8 	%rs4, [%rd13];
	ld.global.u8 	%rs5, [%rd13+1];
	ld.global.u8 	%rs6, [%rd13+2];
	st.shared.u8 	[%r22], %rs4;
	st.shared.u8 	[%r22+1], %rs5;
	st.shared.u8 	[%r22+2], %rs6;
$L__BB1_13:
	add.s32 	%r28, %r180, 1;
	setp.ge.s32 	%p23, %r28, %r9;
	and.pred  	%p24, %p1, %p23;
	setp.lt.s32 	%p25, %r28, %r12;
	and.pred  	%p26, %p24, %p25;
	@%p26 bra 	$L__BB1_20;
	add.s32 	%r29, %r28, %r10;
	setp.lt.s32 	%p27, %r29, 0;
	mov.u32 	%r182, %r20;
	@%p27 bra 	$L__BB1_19;
	setp.ge.s32 	%p29, %r29, %r85;
	or.pred  	%p30, %p29, %p13;
	selp.b32 	%r182, %r19, %r29, %p29;
	@%p30 bra 	$L__BB1_19;
	@%p12 bra 	$L__BB1_18;
	add.s32 	%r182, %r29, %r13;
	bra.uni 	$L__BB1_19;
$L__BB1_18:
	add.s32 	%r182, %r29, %r17;
$L__BB1_19:
	mul.wide.s32 	%rd14, %r182, 3;
	add.s64 	%rd15, %rd2, %rd14;
	ld.global.u8 	%rs7, [%rd15];
	ld.global.u8 	%rs8, [%rd15+1];
	ld.global.u8 	%rs9, [%rd15+2];
	st.shared.u8 	[%r22+3], %rs7;
	st.shared.u8 	[%r22+4], %rs8;
	st.shared.u8 	[%r22+5], %rs9;
$L__BB1_20:
	add.s32 	%r34, %r180, 2;
	setp.ge.s32 	%p32, %r34, %r9;
	and.pred  	%p33, %p1, %p32;
	setp.lt.s32 	%p34, %r34, %r12;
	and.pred  	%p35, %p33, %p34;
	@%p35 bra 	$L__BB1_27;
	add.s32 	%r35, %r34, %r10;
	setp.lt.s32 	%p36, %r35, 0;
	mov.u32 	%r183, %r20;
	@%p36 bra 	$L__BB1_26;
	setp.ge.s32 	%p38, %r35, %r85;
	or.pred  	%p39, %p38, %p13;
	selp.b32 	%r183, %r19, %r35, %p38;
	@%p39 bra 	$L__BB1_26;
	@%p12 bra 	$L__BB1_25;
	add.s32 	%r183, %r35, %r13;
	bra.uni 	$L__BB1_26;
$L__BB1_25:
	add.s32 	%r183, %r35, %r17;
$L__BB1_26:
	mul.wide.s32 	%rd16, %r183, 3;
	add.s64 	%rd17, %rd2, %rd16;
	ld.global.u8 	%rs10, [%rd17];
	ld.global.u8 	%rs11, [%rd17+1];
	ld.global.u8 	%rs12, [%rd17+2];
	st.shared.u8 	[%r22+6], %rs10;
	st.shared.u8 	[%r22+7], %rs11;
	st.shared.u8 	[%r22+8], %rs12;
$L__BB1_27:
	add.s32 	%r40, %r180, 3;
	setp.ge.s32 	%p41, %r40, %r9;
	and.pred  	%p42, %p1, %p41;
	setp.lt.s32 	%p43, %r40, %r12;
	and.pred  	%p44, %p42, %p43;
	@%p44 bra 	$L__BB1_34;
	add.s32 	%r41, %r40, %r10;
	setp.lt.s32 	%p45, %r41, 0;
	mov.u32 	%r184, %r20;
	@%p45 bra 	$L__BB1_33;
	setp.ge.s32 	%p47, %r41, %r85;
	or.pred  	%p48, %p47, %p13;
	selp.b32 	%r184, %r19, %r41, %p47;
	@%p48 bra 	$L__BB1_33;
	@%p12 bra 	$L__BB1_32;
	add.s32 	%r184, %r41, %r13;
	bra.uni 	$L__BB1_33;
$L__BB1_32:
	add.s32 	%r184, %r41, %r17;
$L__BB1_33:
	mul.wide.s32 	%rd18, %r184, 3;
	add.s64 	%rd19, %rd2, %rd18;
	ld.global.u8 	%rs13, [%rd19];
	ld.global.u8 	%rs14, [%rd19+1];
	ld.global.u8 	%rs15, [%rd19+2];
	st.shared.u8 	[%r22+9], %rs13;
	st.shared.u8 	[%r22+10], %rs14;
	st.shared.u8 	[%r22+11], %rs15;
$L__BB1_34:
	add.s32 	%r180, %r180, 4;
	and.b32  	%r185, %r7, 2147483644;
	setp.ne.s32 	%p50, %r180, %r185;
	@%p50 bra 	$L__BB1_6;
$L__BB1_35:
	and.b32  	%r120, %r7, 3;
	setp.eq.s32 	%p51, %r120, 0;
	@%p51 bra 	$L__BB1_68;
	setp.ge.s32 	%p52, %r185, %r9;
	and.pred  	%p53, %p1, %p52;
	setp.lt.s32 	%p54, %r185, %r12;
	and.pred  	%p55, %p53, %p54;
	mad.lo.s32 	%r122, %r179, %r7, %r185;
	mad.lo.s32 	%r49, %r122, 3, %r99;
	@%p55 bra 	$L__BB1_46;
	add.s32 	%r186, %r185, %r10;
	setp.lt.s32 	%p56, %r186, 0;
	@%p56 bra 	$L__BB1_44;
	setp.lt.s32 	%p57, %r186, %r85;
	@%p57 bra 	$L__BB1_40;
	setp.lt.s32 	%p58, %r16, %r88;
	setp.lt.s32 	%p59, %r16, 0;
	add.s32 	%r124, %r14, %r13;
	selp.b32 	%r125, %r18, %r124, %p58;
	selp.b32 	%r186, %r14, %r125, %p59;
	bra.uni 	$L__BB1_45;
$L__BB1_40:
	setp.lt.s32 	%p60, %r16, 0;
	@%p60 bra 	$L__BB1_45;
	setp.lt.s32 	%p61, %r16, %r88;
	@%p61 bra 	$L__BB1_43;
	add.s32 	%r186, %r186, %r13;
	bra.uni 	$L__BB1_45;
$L__BB1_43:
	add.s32 	%r186, %r186, %r17;
	bra.uni 	$L__BB1_45;
$L__BB1_44:
	setp.lt.s32 	%p62, %r16, %r88;
	setp.lt.s32 	%p63, %r16, 0;
	selp.b32 	%r126, %r17, %r13, %p62;
	selp.b32 	%r186, 0, %r126, %p63;
$L__BB1_45:
	mul.wide.s32 	%rd20, %r186, 3;
	add.s64 	%rd21, %rd2, %rd20;
	ld.global.u8 	%rs16, [%rd21];
	ld.global.u8 	%rs17, [%rd21+1];
	ld.global.u8 	%rs18, [%rd21+2];
	st.shared.u8 	[%r49], %rs16;
	st.shared.u8 	[%r49+1], %rs17;
	st.shared.u8 	[%r49+2], %rs18;
$L__BB1_46:
	setp.eq.s32 	%p64, %r120, 1;
	add.s32 	%r56, %r185, 1;
	@%p64 bra 	$L__BB1_68;
	setp.ge.s32 	%p65, %r56, %r9;
	and.pred  	%p66, %p1, %p65;
	setp.lt.s32 	%p67, %r56, %r12;
	and.pred  	%p68, %p66, %p67;
	@%p68 bra 	$L__BB1_57;
	add.s32 	%r129, %r185, %r10;
	add.s32 	%r187, %r129, 1;
	setp.lt.s32 	%p69, %r187, 0;
	@%p69 bra 	$L__BB1_55;
	setp.lt.s32 	%p70, %r187, %r85;
	@%p70 bra 	$L__BB1_51;
	setp.lt.s32 	%p71, %r16, %r88;
	setp.lt.s32 	%p72, %r16, 0;
	add.s32 	%r130, %r14, %r13;
	selp.b32 	%r131, %r18, %r130, %p71;
	selp.b32 	%r187, %r14, %r131, %p72;
	bra.uni 	$L__BB1_56;
$L__BB1_51:
	setp.lt.s32 	%p73, %r16, 0;
	@%p73 bra 	$L__BB1_56;
	setp.lt.s32 	%p74, %r16, %r88;
	@%p74 bra 	$L__BB1_54;
	add.s32 	%r187, %r187, %r13;
	bra.uni 	$L__BB1_56;
$L__BB1_54:
	add.s32 	%r187, %r187, %r17;
	bra.uni 	$L__BB1_56;
$L__BB1_55:
	setp.lt.s32 	%p75, %r16, %r88;
	setp.lt.s32 	%p76, %r16, 0;
	selp.b32 	%r132, %r17, %r13, %p75;
	selp.b32 	%r187, 0, %r132, %p76;
$L__BB1_56:
	mul.wide.s32 	%rd22, %r187, 3;
	add.s64 	%rd23, %rd2, %rd22;
	ld.global.u8 	%rs19, [%rd23];
	ld.global.u8 	%rs20, [%rd23+1];
	ld.global.u8 	%rs21, [%rd23+2];
	st.shared.u8 	[%r49+3], %rs19;
	st.shared.u8 	[%r49+4], %rs20;
	st.shared.u8 	[%r49+5], %rs21;
$L__BB1_57:
	setp.eq.s32 	%p77, %r120, 2;
	add.s32 	%r63, %r185, 2;
	@%p77 bra 	$L__BB1_68;
	setp.ge.s32 	%p78, %r63, %r9;
	and.pred  	%p79, %p1, %p78;
	setp.lt.s32 	%p80, %r63, %r12;
	and.pred  	%p81, %p79, %p80;
	@%p81 bra 	$L__BB1_68;
	add.s32 	%r188, %r63, %r10;
	setp.lt.s32 	%p82, %r188, 0;
	@%p82 bra 	$L__BB1_66;
	setp.lt.s32 	%p83, %r188, %r85;
	@%p83 bra 	$L__BB1_62;
	setp.lt.s32 	%p84, %r16, %r88;
	setp.lt.s32 	%p85, %r16, 0;
	add.s32 	%r134, %r14, %r13;
	selp.b32 	%r135, %r18, %r134, %p84;
	selp.b32 	%r188, %r14, %r135, %p85;
	bra.uni 	$L__BB1_67;
$L__BB1_62:
	setp.lt.s32 	%p86, %r16, 0;
	@%p86 bra 	$L__BB1_67;
	setp.lt.s32 	%p87, %r16, %r88;
	@%p87 bra 	$L__BB1_65;
	add.s32 	%r188, %r188, %r13;
	bra.uni 	$L__BB1_67;
$L__BB1_65:
	add.s32 	%r188, %r188, %r17;
	bra.uni 	$L__BB1_67;
$L__BB1_66:
	setp.lt.s32 	%p88, %r16, %r88;
	setp.lt.s32 	%p89, %r16, 0;
	selp.b32 	%r136, %r17, %r13, %p88;
	selp.b32 	%r188, 0, %r136, %p89;
$L__BB1_67:
	mul.wide.s32 	%rd24, %r188, 3;
	add.s64 	%rd25, %rd2, %rd24;
	ld.global.u8 	%rs22, [%rd25];
	ld.global.u8 	%rs23, [%rd25+1];
	ld.global.u8 	%rs24, [%rd25+2];
	st.shared.u8 	[%r49+6], %rs22;
	st.shared.u8 	[%r49+7], %rs23;
	st.shared.u8 	[%r49+8], %rs24;
$L__BB1_68:
	add.s32 	%r179, %r179, 1;
	setp.ne.s32 	%p90, %r179, %r8;
	@%p90 bra 	$L__BB1_3;
$L__BB1_69:
	bar.sync 	0;
	setp.lt.s32 	%p91, %r87, 1;
	@%p91 bra 	$L__BB1_80;
	ld.param.u64 	%rd39, [_Z14blurImgKernel2P6uchar3iiPfiS0__param_5];
	cvta.to.global.u64 	%rd26, %rd39;
	add.s64 	%rd3, %rd26, %rd10;
	and.b32  	%r138, %r87, 2147483644;
	neg.s32 	%r71, %r138;
	mov.f32 	%f94, 0f00000000;
	mov.b32 	%r189, 0;
	mov.f32 	%f93, %f94;
	mov.f32 	%f92, %f94;
$L__BB1_71:
	setp.lt.u32 	%p92, %r87, 4;
	add.s32 	%r73, %r189, %r5;
	mul.lo.s32 	%r74, %r189, %r87;
	mov.b32 	%r193, 0;
	@%p92 bra 	$L__BB1_74;
	mul.lo.s32 	%r140, %r7, %r73;
	mad.lo.s32 	%r142, %r2, 3, %r99;
	mad.lo.s32 	%r143, %r140, 3, %r142;
	add.s32 	%r190, %r143, 5;
	mul.wide.u32 	%rd28, %r74, 4;
	add.s64 	%rd29, %rd1, %rd28;
	add.s64 	%rd40, %rd29, 8;
	mov.u32 	%r191, %r71;
$L__BB1_73:
	.pragma "nounroll";
	ld.shared.u8 	%rs25, [%r190+-5];
	ld.shared.u8 	%rs26, [%r190+-4];
	ld.shared.u8 	%rs27, [%r190+-3];
	ld.global.f32 	%f33, [%rd40+-8];
	cvt.rn.f32.u16 	%f34, %rs25;
	fma.rn.f32 	%f35, %f33, %f34, %f92;
	cvt.rn.f32.u16 	%f36, %rs26;
	fma.rn.f32 	%f37, %f33, %f36, %f93;
	cvt.rn.f32.u16 	%f38, %rs27;
	fma.rn.f32 	%f39, %f33, %f38, %f94;
	cvt.rzi.u32.f32 	%r144, %f35;
	cvt.rzi.u32.f32 	%r145, %f37;
	cvt.rzi.u32.f32 	%r146, %f39;
	st.global.u8 	[%rd3], %r144;
	st.global.u8 	[%rd3+1], %r145;
	st.global.u8 	[%rd3+2], %r146;
	ld.shared.u8 	%rs28, [%r190+-2];
	ld.shared.u8 	%rs29, [%r190+-1];
	ld.shared.u8 	%rs30, [%r190];
	ld.global.f32 	%f40, [%rd40+-4];
	cvt.rn.f32.u16 	%f41, %rs28;
	fma.rn.f32 	%f42, %f40, %f41, %f35;
	cvt.rn.f32.u16 	%f43, %rs29;
	fma.rn.f32 	%f44, %f40, %f43, %f37;
	cvt.rn.f32.u16 	%f45, %rs30;
	fma.rn.f32 	%f46, %f40, %f45, %f39;
	cvt.rzi.u32.f32 	%r147, %f42;
	cvt.rzi.u32.f32 	%r148, %f44;
	cvt.rzi.u32.f32 	%r149, %f46;
	st.global.u8 	[%rd3], %r147;
	st.global.u8 	[%rd3+1], %r148;
	st.global.u8 	[%rd3+2], %r149;
	ld.shared.u8 	%rs31, [%r190+1];
	ld.shared.u8 	%rs32, [%r190+2];
	ld.shared.u8 	%rs33, [%r190+3];
	ld.global.f32 	%f47, [%rd40];
	cvt.rn.f32.u16 	%f48, %rs31;
	fma.rn.f32 	%f49, %f47, %f48, %f42;
	cvt.rn.f32.u16 	%f50, %rs32;
	fma.rn.f32 	%f51, %f47, %f50, %f44;
	cvt.rn.f32.u16 	%f52, %rs33;
	fma.rn.f32 	%f53, %f47, %f52, %f46;
	cvt.rzi.u32.f32 	%r150, %f49;
	cvt.rzi.u32.f32 	%r151, %f51;
	cvt.rzi.u32.f32 	%r152, %f53;
	st.global.u8 	[%rd3], %r150;
	st.global.u8 	[%rd3+1], %r151;
	st.global.u8 	[%rd3+2], %r152;
	ld.shared.u8 	%rs34, [%r190+4];
	ld.shared.u8 	%rs35, [%r190+5];
	ld.shared.u8 	%rs36, [%r190+6];
	ld.global.f32 	%f54, [%rd40+4];
	cvt.rn.f32.u16 	%f55, %rs34;
	fma.rn.f32 	%f92, %f54, %f55, %f49;
	cvt.rn.f32.u16 	%f56, %rs35;
	fma.rn.f32 	%f93, %f54, %f56, %f51;
	cvt.rn.f32.u16 	%f57, %rs36;
	fma.rn.f32 	%f94, %f54, %f57, %f53;
	cvt.rzi.u32.f32 	%r153, %f92;
	cvt.rzi.u32.f32 	%r154, %f93;
	cvt.rzi.u32.f32 	%r155, %f94;
	st.global.u8 	[%rd3], %r153;
	st.global.u8 	[%rd3+1], %r154;
	st.global.u8 	[%rd3+2], %r155;
	add.s32 	%r191, %r191, 4;
	add.s32 	%r190, %r190, 12;
	add.s64 	%rd40, %rd40, 16;
	setp.ne.s32 	%p93, %r191, 0;
	mov.u32 	%r193, %r138;
	@%p93 bra 	$L__BB1_73;
$L__BB1_74:
	and.b32  	%r156, %r87, 3;
	setp.eq.s32 	%p94, %r156, 0;
	@%p94 bra 	$L__BB1_79;
	setp.eq.s32 	%p95, %r156, 1;
	@%p95 bra 	$L__BB1_77;
	mad.lo.s32 	%r158, %r73, %r7, %r2;
	add.s32 	%r159, %r158, %r193;
	mov.u32 	%r160, s_inPixels;
	mad.lo.s32 	%r161, %r159, 3, %r160;
	ld.shared.u8 	%rs37, [%r161];
	ld.shared.u8 	%rs38, [%r161+1];
	ld.shared.u8 	%rs39, [%r161+2];
	add.s32 	%r162, %r193, %r74;
	mul.wide.u32 	%rd30, %r162, 4;
	add.s64 	%rd31, %rd1, %rd30;
	ld.global.f32 	%f59, [%rd31];
	cvt.rn.f32.u16 	%f60, %rs37;
	fma.rn.f32 	%f61, %f59, %f60, %f92;
	cvt.rn.f32.u16 	%f62, %rs38;
	fma.rn.f32 	%f63, %f59, %f62, %f93;
	cvt.rn.f32.u16 	%f64, %rs39;
	fma.rn.f32 	%f65, %f59, %f64, %f94;
	cvt.rzi.u32.f32 	%r163, %f61;
	cvt.rzi.u32.f32 	%r164, %f63;
	cvt.rzi.u32.f32 	%r165, %f65;
	st.global.u8 	[%rd3], %r163;
	st.global.u8 	[%rd3+1], %r164;
	st.global.u8 	[%rd3+2], %r165;
	ld.shared.u8 	%rs40, [%r161+3];
	ld.shared.u8 	%rs41, [%r161+4];
	ld.shared.u8 	%rs42, [%r161+5];
	cvt.u64.u32 	%rd32, %r74;
	cvt.u64.u32 	%rd33, %r193;
	add.s64 	%rd34, %rd33, %rd32;
	shl.b64 	%rd35, %rd34, 2;
	add.s64 	%rd36, %rd1, %rd35;
	ld.global.f32 	%f66, [%rd36+4];
	cvt.rn.f32.u16 	%f67, %rs40;
	fma.rn.f32 	%f92, %f66, %f67, %f61;
	cvt.rn.f32.u16 	%f68, %rs41;
	fma.rn.f32 	%f93, %f66, %f68, %f63;
	cvt.rn.f32.u16 	%f69, %rs42;
	fma.rn.f32 	%f94, %f66, %f69, %f65;
	cvt.rzi.u32.f32 	%r166, %f92;
	cvt.rzi.u32.f32 	%r167, %f93;
	cvt.rzi.u32.f32 	%r168, %f94;
	st.global.u8 	[%rd3], %r166;
	st.global.u8 	[%rd3+1], %r167;
	st.global.u8 	[%rd3+2], %r168;
	add.s32 	%r193, %r193, 2;
$L__BB1_77:
	and.b32  	%r169, %r87, 1;
	setp.eq.b32 	%p96, %r169, 1;
	not.pred 	%p97, %p96;
	@%p97 bra 	$L__BB1_79;
	mad.lo.s32 	%r171, %r73, %r7, %r2;
	add.s32 	%r172, %r171, %r193;
	mov.u32 	%r173, s_inPixels;
	mad.lo.s32 	%r174, %r172, 3, %r173;
	ld.shared.u8 	%rs43, [%r174];
	ld.shared.u8 	%rs44, [%r174+1];
	ld.shared.u8 	%rs45, [%r174+2];
	add.s32 	%r175, %r193, %r74;
	mul.wide.u32 	%rd37, %r175, 4;
	add.s64 	%rd38, %rd1, %rd37;
	ld.global.f32 	%f70, [%rd38];
	cvt.rn.f32.u16 	%f71, %rs43;
	fma.rn.f32 	%f92, %f70, %f71, %f92;
	cvt.rn.f32.u16 	%f72, %rs44;
	fma.rn.f32 	%f93, %f70, %f72, %f93;
	cvt.rn.f32.u16 	%f73, %rs45;
	fma.rn.f32 	%f94, %f70, %f73, %f94;
	cvt.rzi.u32.f32 	%r176, %f92;
	cvt.rzi.u32.f32 	%r177, %f93;
	cvt.rzi.u32.f32 	%r178, %f94;
	st.global.u8 	[%rd3], %r176;
	st.global.u8 	[%rd3+1], %r177;
	st.global.u8 	[%rd3+2], %r178;
$L__BB1_79:
	add.s32 	%r189, %r189, 1;
	setp.ne.s32 	%p98, %r189, %r87;
	@%p98 bra 	$L__BB1_71;
$L__BB1_80:
	ret;

}
	// .globl	_Z14blurImgKernel3P6uchar3iiiS0_
.visible .entry _Z14blurImgKernel3P6uchar3iiiS0_(
	.param .u64 .ptr .align 1 _Z14blurImgKernel3P6uchar3iiiS0__param_0,
	.param .u32 _Z14blurImgKernel3P6uchar3iiiS0__param_1,
	.param .u32 _Z14blurImgKernel3P6uchar3iiiS0__param_2,
	.param .u32 _Z14blurImgKernel3P6uchar3iiiS0__param_3,
	.param .u64 .ptr .align 1 _Z14blurImgKernel3P6uchar3iiiS0__param_4
)
{
	.reg .pred 	%p<100>;
	.reg .b16 	%rs<70>;
	.reg .b32 	%r<176>;
	.reg .b32 	%f<164>;
	.reg .b64 	%rd<50>;

	ld.param.u64 	%rd7, [_Z14blurImgKernel3P6uchar3iiiS0__param_0];
	ld.param.u32 	%r96, [_Z14blurImgKernel3P6uchar3iiiS0__param_1];
	ld.param.u32 	%r99, [_Z14blurImgKernel3P6uchar3iiiS0__param_2];
	ld.param.u32 	%r98, [_Z14blurImgKernel3P6uchar3iiiS0__param_3];
	cvta.to.global.u64 	%rd1, %rd7;
	mov.u32 	%r100, %ctaid.x;
	mov.u32 	%r1, %ntid.x;
	mov.u32 	%r2, %tid.x;
	mad.lo.s32 	%r3, %r100, %r1, %r2;
	mov.u32 	%r101, %ctaid.y;
	mov.u32 	%r4, %ntid.y;
	mov.u32 	%r5, %tid.y;
	mad.lo.s32 	%r102, %r101, %r4, %r5;
	setp.ge.s32 	%p2, %r3, %r96;
	setp.ge.s32 	%p3, %r102, %r99;
	or.pred  	%p4, %p2, %p3;
	@%p4 bra 	$L__BB2_84;
	add.s32 	%r103, %r1, %r98;
	add.s32 	%r7, %r103, -1;
	add.s32 	%r104, %r4, %r98;
	add.s32 	%r8, %r104, -1;
	shr.u32 	%r105, %r98, 31;
	add.s32 	%r106, %r98, %r105;
	shr.s32 	%r9, %r106, 1;
	sub.s32 	%r10, %r3, %r9;
	add.s32 	%r107, %r9, %r5;
	add.s32 	%r108, %r9, %r2;
	mad.lo.s32 	%r109, %r107, %r7, %r108;
	mad.lo.s32 	%r11, %r96, %r102, %r3;
	mov.u32 	%r110, s_inPixels;
	mad.lo.s32 	%r111, %r109, 3, %r110;
	mul.wide.s32 	%rd8, %r11, 3;
	add.s64 	%rd9, %rd1, %rd8;
	ld.global.u8 	%rs1, [%rd9];
	ld.global.u8 	%rs2, [%rd9+1];
	ld.global.u8 	%rs3, [%rd9+2];
	st.shared.u8 	[%r111], %rs1;
	st.shared.u8 	[%r111+1], %rs2;
	st.shared.u8 	[%r111+2], %rs3;
	or.b32  	%r112, %r2, %r5;
	setp.ne.s32 	%p5, %r112, 0;
	setp.lt.s32 	%p6, %r8, 1;
	or.pred  	%p7, %p5, %p6;
	@%p7 bra 	$L__BB2_69;
	sub.s32 	%r12, %r7, %r9;
	add.s32 	%r114, %r99, -1;
	mul.lo.s32 	%r13, %r114, %r96;
	add.s32 	%r14, %r96, -1;
	add.s32 	%r15, %r103, -2;
	sub.s32 	%r16, %r102, %r9;
	mov.b32 	%r160, 0;
$L__BB2_3:
	setp.lt.s32 	%p8, %r7, 1;
	@%p8 bra 	$L__BB2_68;
	setp.lt.u32 	%p9, %r15, 3;
	setp.ge.s32 	%p10, %r160, %r9;
	sub.s32 	%r118, %r8, %r9;
	setp.lt.s32 	%p11, %r160, %r118;
	and.pred  	%p1, %p10, %p11;
	add.s32 	%r18, %r160, %r16;
	mul.lo.s32 	%r19, %r18, %r96;
	add.s32 	%r20, %r14, %r19;
	mov.b32 	%r166, 0;
	@%p9 bra 	$L__BB2_35;
	setp.lt.s32 	%p12, %r18, %r99;
	setp.lt.s32 	%p13, %r18, 0;
	add.s32 	%r120, %r14, %r13;
	selp.b32 	%r121, %r20, %r120, %p12;
	selp.b32 	%r21, %r14, %r121, %p13;
	selp.b32 	%r122, %r19, %r13, %p12;
	selp.b32 	%r22, 0, %r122, %p13;
	mov.b32 	%r161, 0;
$L__BB2_6:
	setp.ge.s32 	%p14, %r161, %r9;
	and.pred  	%p15, %p1, %p14;
	setp.lt.s32 	%p16, %r161, %r12;
	and.pred  	%p17, %p15, %p16;
	mad.lo.s32 	%r123, %r160, %r7, %r161;
	mad.lo.s32 	%r24, %r123, 3, %r110;
	@%p17 bra 	$L__BB2_13;
	add.s32 	%r25, %r161, %r10;
	setp.lt.s32 	%p18, %r25, 0;
	mov.u32 	%r162, %r22;
	@%p18 bra 	$L__BB2_12;
	setp.ge.s32 	%p20, %r25, %r96;
	or.pred  	%p21, %p20, %p13;
	selp.b32 	%r162, %r21, %r25, %p20;
	@%p21 bra 	$L__BB2_12;
	@%p12 bra 	$L__BB2_11;
	add.s32 	%r162, %r25, %r13;
	bra.uni 	$L__BB2_12;
$L__BB2_11:
	add.s32 	%r162, %r25, %r19;
$L__BB2_12:
	mul.wide.s32 	%rd10, %r162, 3;
	add.s64 	%rd11, %rd1, %rd10;
	ld.global.u8 	%rs4, [%rd11];
	ld.global.u8 	%rs5, [%rd11+1];
	ld.global.u8 	%rs6, [%rd11+2];
	st.shared.u8 	[%r24], %rs4;
	st.shared.u8 	[%r24+1], %rs5;
	st.shared.u8 	[%r24+2], %rs6;
$L__BB2_13:
	add.s32 	%r30, %r161, 1;
	setp.ge.s32 	%p23, %r30, %r9;
	and.pred  	%p24, %p1, %p23;
	setp.lt.s32 	%p25, %r30, %r12;
	and.pred  	%p26, %p24, %p25;
	@%p26 bra 	$L__BB2_20;
	add.s32 	%r31, %r30, %r10;
	setp.lt.s32 	%p27, %r31, 0;
	mov.u32 	%r163, %r22;
	@%p27 bra 	$L__BB2_19;
	setp.ge.s32 	%p29, %r31, %r96;
	or.pred  	%p30, %p29, %p13;
	selp.b32 	%r163, %r21, %r31, %p29;
	@%p30 bra 	$L__BB2_19;
	@%p12 bra 	$L__BB2_18;
	add.s32 	%r163, %r31, %r13;
	bra.uni 	$L__BB2_19;
$L__BB2_18:
	add.s32 	%r163, %r31, %r19;
$L__BB2_19:
	mul.wide.s32 	%rd12, %r163, 3;
	add.s64 	%rd13, %rd1, %rd12;
	ld.global.u8 	%rs7, [%rd13];
	ld.global.u8 	%rs8, [%rd13+1];
	ld.global.u8 	%rs9, [%rd13+2];
	st.shared.u8 	[%r24+3], %rs7;
	st.shared.u8 	[%r24+4], %rs8;
	st.shared.u8 	[%r24+5], %rs9;
$L__BB2_20:
	add.s32 	%r36, %r161, 2;
	setp.ge.s32 	%p32, %r36, %r9;
	and.pred  	%p33, %p1, %p32;
	setp.lt.s32 	%p34, %r36, %r12;
	and.pred  	%p35, %p33, %p34;
	@%p35 bra 	$L__BB2_27;
	add.s32 	%r37, %r36, %r10;
	setp.lt.s32 	%p36, %r37, 0;
	mov.u32 	%r164, %r22;
	@%p36 bra 	$L__BB2_26;
	setp.ge.s32 	%p38, %r37, %r96;
	or.pred  	%p39, %p38, %p13;
	selp.b32 	%r164, %r21, %r37, %p38;
	@%p39 bra 	$L__BB2_26;
	@%p12 bra 	$L__BB2_25;
	add.s32 	%r164, %r37, %r13;
	bra.uni 	$L__BB2_26;
$L__BB2_25:
	add.s32 	%r164, %r37, %r19;
$L__BB2_26:
	mul.wide.s32 	%rd14, %r164, 3;
	add.s64 	%rd15, %rd1, %rd14;
	ld.global.u8 	%rs10, [%rd15];
	ld.global.u8 	%rs11, [%rd15+1];
	ld.global.u8 	%rs12, [%rd15+2];
	st.shared.u8 	[%r24+6], %rs10;
	st.shared.u8 	[%r24+7], %rs11;
	st.shared.u8 	[%r24+8], %rs12;
$L__BB2_27:
	add.s32 	%r42, %r161, 3;
	setp.ge.s32 	%p41, %r42, %r9;
	and.pred  	%p42, %p1, %p41;
	setp.lt.s32 	%p43, %r42, %r12;
	and.pred  	%p44, %p42, %p43;
	@%p44 bra 	$L__BB2_34;
	add.s32 	%r43, %r42, %r10;
	setp.lt.s32 	%p45, %r43, 0;
	mov.u32 	%r165, %r22;
	@%p45 bra 	$L__BB2_33;
	setp.ge.s32 	%p47, %r43, %r96;
	or.pred  	%p48, %p47, %p13;
	selp.b32 	%r165, %r21, %r43, %p47;
	@%p48 bra 	$L__BB2_33;
	@%p12 bra 	$L__BB2_32;
	add.s32 	%r165, %r43, %r13;
	bra.uni 	$L__BB2_33;
$L__BB2_32:
	add.s32 	%r165, %r43, %r19;
$L__BB2_33:
	mul.wide.s32 	%rd16, %r165, 3;
	add.s64 	%rd17, %rd1, %rd16;
	ld.global.u8 	%rs13, [%rd17];
	ld.global.u8 	%rs14, [%rd17+1];
	ld.global.u8 	%rs15, [%rd17+2];
	st.shared.u8 	[%r24+9], %rs13;
	st.shared.u8 	[%r24+10], %rs14;
	st.shared.u8 	[%r24+11], %rs15;
$L__BB2_34:
	add.s32 	%r161, %r161, 4;
	and.b32  	%r166, %r7, 2147483644;
	setp.ne.s32 	%p50, %r161, %r166;
	@%p50 bra 	$L__BB2_6;
$L__BB2_35:
	and.b32  	%r125, %r7, 3;
	setp.eq.s32 	%p51, %r125, 0;
	@%p51 bra 	$L__BB2_68;
	setp.ge.s32 	%p52, %r166, %r9;
	and.pred  	%p53, %p1, %p52;
	setp.lt.s32 	%p54, %r166, %r12;
	and.pred  	%p55, %p53, %p54;
	mad.lo.s32 	%r127, %r160, %r7, %r166;
	mad.lo.s32 	%r51, %r127, 3, %r110;
	@%p55 bra 	$L__BB2_46;
	add.s32 	%r167, %r166, %r10;
	setp.lt.s32 	%p56, %r167, 0;
	@%p56 bra 	$L__BB2_44;
	setp.lt.s32 	%p57, %r167, %r96;
	@%p57 bra 	$L__BB2_40;
	setp.lt.s32 	%p58, %r18, %r99;
	setp.lt.s32 	%p59, %r18, 0;
	add.s32 	%r129, %r14, %r13;
	selp.b32 	%r130, %r20, %r129, %p58;
	selp.b32 	%r167, %r14, %r130, %p59;
	bra.uni 	$L__BB2_45;
$L__BB2_40:
	setp.lt.s32 	%p60, %r18, 0;
	@%p60 bra 	$L__BB2_45;
	setp.lt.s32 	%p61, %r18, %r99;
	@%p61 bra 	$L__BB2_43;
	add.s32 	%r167, %r167, %r13;
	bra.uni 	$L__BB2_45;
$L__BB2_43:
	add.s32 	%r167, %r167, %r19;
	bra.uni 	$L__BB2_45;
$L__BB2_44:
	setp.lt.s32 	%p62, %r18, %r99;
	setp.lt.s32 	%p63, %r18, 0;
	selp.b32 	%r131, %r19, %r13, %p62;
	selp.b32 	%r167, 0, %r131, %p63;
$L__BB2_45:
	mul.wide.s32 	%rd18, %r167, 3;
	add.s64 	%rd19, %rd1, %rd18;
	ld.global.u8 	%rs16, [%rd19];
	ld.global.u8 	%rs17, [%rd19+1];
	ld.global.u8 	%rs18, [%rd19+2];
	st.shared.u8 	[%r51], %rs16;
	st.shared.u8 	[%r51+1], %rs17;
	st.shared.u8 	[%r51+2], %rs18;
$L__BB2_46:
	setp.eq.s32 	%p64, %r125, 1;
	add.s32 	%r58, %r166, 1;
	@%p64 bra 	$L__BB2_68;
	setp.ge.s32 	%p65, %r58, %r9;
	and.pred  	%p66, %p1, %p65;
	setp.lt.s32 	%p67, %r58, %r12;
	and.pred  	%p68, %p66, %p67;
	@%p68 bra 	$L__BB2_57;
	add.s32 	%r168, %r58, %r10;
	setp.lt.s32 	%p69, %r168, 0;
	@%p69 bra 	$L__BB2_55;
	setp.lt.s32 	%p70, %r168, %r96;
	@%p70 bra 	$L__BB2_51;
	setp.lt.s32 	%p71, %r18, %r99;
	setp.lt.s32 	%p72, %r18, 0;
	add.s32 	%r134, %r14, %r13;
	selp.b32 	%r135, %r20, %r134, %p71;
	selp.b32 	%r168, %r14, %r135, %p72;
	bra.uni 	$L__BB2_56;
$L__BB2_51:
	setp.lt.s32 	%p73, %r18, 0;
	@%p73 bra 	$L__BB2_56;
	setp.lt.s32 	%p74, %r18, %r99;
	@%p74 bra 	$L__BB2_54;
	add.s32 	%r168, %r168, %r13;
	bra.uni 	$L__BB2_56;
$L__BB2_54:
	add.s32 	%r168, %r168, %r19;
	bra.uni 	$L__BB2_56;
$L__BB2_55:
	setp.lt.s32 	%p75, %r18, %r99;
	setp.lt.s32 	%p76, %r18, 0;
	selp.b32 	%r136, %r19, %r13, %p75;
	selp.b32 	%r168, 0, %r136, %p76;
$L__BB2_56:
	mul.wide.s32 	%rd20, %r168, 3;
	add.s64 	%rd21, %rd1, %rd20;
	ld.global.u8 	%rs19, [%rd21];
	ld.global.u8 	%rs20, [%rd21+1];
	ld.global.u8 	%rs21, [%rd21+2];
	st.shared.u8 	[%r51+3], %rs19;
	st.shared.u8 	[%r51+4], %rs20;
	st.shared.u8 	[%r51+5], %rs21;
$L__BB2_57:
	setp.eq.s32 	%p77, %r125, 2;
	add.s32 	%r65, %r166, 2;
	@%p77 bra 	$L__BB2_68;
	setp.ge.s32 	%p78, %r65, %r9;
	and.pred  	%p79, %p1, %p78;
	setp.lt.s32 	%p80, %r65, %r12;
	and.pred  	%p81, %p79, %p80;
	@%p81 bra 	$L__BB2_68;
	add.s32 	%r169, %r65, %r10;
	setp.lt.s32 	%p82, %r169, 0;
	@%p82 bra 	$L__BB2_66;
	setp.lt.s32 	%p83, %r169, %r96;
	@%p83 bra 	$L__BB2_62;
	setp.lt.s32 	%p84, %r18, %r99;
	setp.lt.s32 	%p85, %r18, 0;
	add.s32 	%r138, %r14, %r13;
	selp.b32 	%r139, %r20, %r138, %p84;
	selp.b32 	%r169, %r14, %r139, %p85;
	bra.uni 	$L__BB2_67;
$L__BB2_62:
	setp.lt.s32 	%p86, %r18, 0;
	@%p86 bra 	$L__BB2_67;
	setp.lt.s32 	%p87, %r18, %r99;
	@%p87 bra 	$L__BB2_65;
	add.s32 	%r169, %r169, %r13;
	bra.uni 	$L__BB2_67;
$L__BB2_65:
	add.s32 	%r169, %r169, %r19;
	bra.uni 	$L__BB2_67;
$L__BB2_66:
	setp.lt.s32 	%p88, %r18, %r99;
	setp.lt.s32 	%p89, %r18, 0;
	selp.b32 	%r140, %r19, %r13, %p88;
	selp.b32 	%r169, 0, %r140, %p89;
$L__BB2_67:
	mul.wide.s32 	%rd22, %r169, 3;
	add.s64 	%rd23, %rd1, %rd22;
	ld.global.u8 	%rs22, [%rd23];
	ld.global.u8 	%rs23, [%rd23+1];
	ld.global.u8 	%rs24, [%rd23+2];
	st.shared.u8 	[%r51+6], %rs22;
	st.shared.u8 	[%r51+7], %rs23;
	st.shared.u8 	[%r51+8], %rs24;
$L__BB2_68:
	add.s32 	%r160, %r160, 1;
	setp.ne.s32 	%p90, %r160, %r8;
	@%p90 bra 	$L__BB2_3;
$L__BB2_69:
	bar.sync 	0;
	setp.lt.s32 	%p91, %r98, 1;
	@%p91 bra 	$L__BB2_84;
	ld.param.u64 	%rd48, [_Z14blurImgKernel3P6uchar3iiiS0__param_4];
	cvta.to.global.u64 	%rd24, %rd48;
	add.s64 	%rd2, %rd24, %rd8;
	and.b32  	%r73, %r98, 7;
	add.s32 	%r74, %r73, -1;
	and.b32  	%r75, %r98, 3;
	and.b32  	%r76, %r98, 2147483640;
	and.b32  	%r77, %r98, 1;
	neg.s32 	%r78, %r76;
	mad.lo.s32 	%r143, %r2, 3, %r110;
	add.s32 	%r79, %r143, 11;
	mul.lo.s32 	%r80, %r7, 3;
	mov.f32 	%f163, 0f00000000;
	mov.b32 	%r170, 0;
	mov.u64 	%rd46, dc_filter;
	mov.f32 	%f162, %f163;
	mov.f32 	%f161, %f163;
$L__BB2_71:
	setp.lt.u32 	%p92, %r98, 8;
	add.s32 	%r82, %r170, %r5;
	mad.lo.s32 	%r83, %r82, %r7, %r2;
	mul.lo.s32 	%r84, %r170, %r98;
	mov.b32 	%r174, 0;
	@%p92 bra 	$L__BB2_74;
	mad.lo.s32 	%r171, %r80, %r82, %r79;
	mul.wide.u32 	%rd26, %r84, 4;
	add.s64 	%rd28, %rd46, %rd26;
	add.s64 	%rd49, %rd28, 16;
	mov.u32 	%r172, %r78;
$L__BB2_73:
	.pragma "nounroll";
	ld.shared.u8 	%rs25, [%r171+-11];
	ld.shared.u8 	%rs26, [%r171+-10];
	ld.shared.u8 	%rs27, [%r171+-9];
	ld.const.f32 	%f42, [%rd49+-16];
	cvt.rn.f32.u16 	%f43, %rs25;
	fma.rn.f32 	%f44, %f42, %f43, %f161;
	cvt.rn.f32.u16 	%f45, %rs26;
	fma.rn.f32 	%f46, %f42, %f45, %f162;
	cvt.rn.f32.u16 	%f47, %rs27;
	fma.rn.f32 	%f48, %f42, %f47, %f163;
	ld.shared.u8 	%rs28, [%r171+-8];
	ld.shared.u8 	%rs29, [%r171+-7];
	ld.shared.u8 	%rs30, [%r171+-6];
	ld.const.f32 	%f49, [%rd49+-12];
	cvt.rn.f32.u16 	%f50, %rs28;
	fma.rn.f32 	%f51, %f49, %f50, %f44;
	cvt.rn.f32.u16 	%f52, %rs29;
	fma.rn.f32 	%f53, %f49, %f52, %f46;
	cvt.rn.f32.u16 	%f54, %rs30;
	fma.rn.f32 	%f55, %f49, %f54, %f48;
	ld.shared.u8 	%rs31, [%r171+-5];
	ld.shared.u8 	%rs32, [%r171+-4];
	ld.shared.u8 	%rs33, [%r171+-3];
	ld.const.f32 	%f56, [%rd49+-8];
	cvt.rn.f32.u16 	%f57, %rs31;
	fma.rn.f32 	%f58, %f56, %f57, %f51;
	cvt.rn.f32.u16 	%f59, %rs32;
	fma.rn.f32 	%f60, %f56, %f59, %f53;
	cvt.rn.f32.u16 	%f61, %rs33;
	fma.rn.f32 	%f62, %f56, %f61, %f55;
	ld.shared.u8 	%rs34, [%r171+-2];
	ld.shared.u8 	%rs35, [%r171+-1];
	ld.shared.u8 	%rs36, [%r171];
	ld.const.f32 	%f63, [%rd49+-4];
	cvt.rn.f32.u16 	%f64, %rs34;
	fma.rn.f32 	%f65, %f63, %f64, %f58;
	cvt.rn.f32.u16 	%f66, %rs35;
	fma.rn.f32 	%f67, %f63, %f66, %f60;
	cvt.rn.f32.u16 	%f68, %rs36;
	fma.rn.f32 	%f69, %f63, %f68, %f62;
	ld.shared.u8 	%rs37, [%r171+1];
	ld.shared.u8 	%rs38, [%r171+2];
	ld.shared.u8 	%rs39, [%r171+3];
	ld.const.f32 	%f70, [%rd49];
	cvt.rn.f32.u16 	%f71, %rs37;
	fma.rn.f32 	%f72, %f70, %f71, %f65;
	cvt.rn.f32.u16 	%f73, %rs38;
	fma.rn.f32 	%f74, %f70, %f73, %f67;
	cvt.rn.f32.u16 	%f75, %rs39;
	fma.rn.f32 	%f76, %f70, %f75, %f69;
	ld.shared.u8 	%rs40, [%r171+4];
	ld.shared.u8 	%rs41, [%r171+5];
	ld.shared.u8 	%rs42, [%r171+6];
	ld.const.f32 	%f77, [%rd49+4];
	cvt.rn.f32.u16 	%f78, %rs40;
	fma.rn.f32 	%f79, %f77, %f78, %f72;
	cvt.rn.f32.u16 	%f80, %rs41;
	fma.rn.f32 	%f81, %f77, %f80, %f74;
	cvt.rn.f32.u16 	%f82, %rs42;
	fma.rn.f32 	%f83, %f77, %f82, %f76;
	ld.shared.u8 	%rs43, [%r171+7];
	ld.shared.u8 	%rs44, [%r171+8];
	ld.shared.u8 	%rs45, [%r171+9];
	ld.const.f32 	%f84, [%rd49+8];
	cvt.rn.f32.u16 	%f85, %rs43;
	fma.rn.f32 	%f86, %f84, %f85, %f79;
	cvt.rn.f32.u16 	%f87, %rs44;
	fma.rn.f32 	%f88, %f84, %f87, %f81;
	cvt.rn.f32.u16 	%f89, %rs45;
	fma.rn.f32 	%f90, %f84, %f89, %f83;
	ld.shared.u8 	%rs46, [%r171+10];
	ld.shared.u8 	%rs47, [%r171+11];
	ld.shared.u8 	%rs48, [%r171+12];
	ld.const.f32 	%f91, [%rd49+12];
	cvt.rn.f32.u16 	%f92, %rs46;
	fma.rn.f32 	%f161, %f91, %f92, %f86;
	cvt.rn.f32.u16 	%f93, %rs47;
	fma.rn.f32 	%f162, %f91, %f93, %f88;
	cvt.rn.f32.u16 	%f94, %rs48;
	fma.rn.f32 	%f163, %f91, %f94, %f90;
	add.s32 	%r172, %r172, 8;
	add.s32 	%r171, %r171, 24;
	add.s64 	%rd49, %rd49, 32;
	setp.ne.s32 	%p93, %r172, 0;
	mov.u32 	%r174, %r76;
	@%p93 bra 	$L__BB2_73;
$L__BB2_74:
	setp.eq.s32 	%p94, %r73, 0;
	@%p94 bra 	$L__BB2_82;
	setp.lt.u32 	%p95, %r74, 3;
	@%p95 bra 	$L__BB2_77;
	add.s32 	%r145, %r83, %r174;
	mov.u32 	%r146, s_inPixels;
	mad.lo.s32 	%r147, %r145, 3, %r146;
	ld.shared.u8 	%rs49, [%r147];
	ld.shared.u8 	%rs50, [%r147+1];
	ld.shared.u8 	%rs51, [%r147+2];
	add.s32 	%r148, %r174, %r84;
	mul.wide.u32 	%rd29, %r148, 4;
	add.s64 	%rd31, %rd46, %rd29;
	ld.const.f32 	%f96, [%rd31];
	cvt.rn.f32.u16 	%f97, %rs49;
	fma.rn.f32 	%f98, %f96, %f97, %f161;
	cvt.rn.f32.u16 	%f99, %rs50;
	fma.rn.f32 	%f100, %f96, %f99, %f162;
	cvt.rn.f32.u16 	%f101, %rs51;
	fma.rn.f32 	%f102, %f96, %f101, %f163;
	ld.shared.u8 	%rs52, [%r147+3];
	ld.shared.u8 	%rs53, [%r147+4];
	ld.shared.u8 	%rs54, [%r147+5];
	cvt.u64.u32 	%rd32, %r84;
	cvt.u64.u32 	%rd33, %r174;
	add.s64 	%rd34, %rd33, %rd32;
	shl.b64 	%rd35, %rd34, 2;
	add.s64 	%rd36, %rd46, %rd35;
	ld.const.f32 	%f103, [%rd36+4];
	cvt.rn.f32.u16 	%f104, %rs52;
	fma.rn.f32 	%f105, %f103, %f104, %f98;
	cvt.rn.f32.u16 	%f106, %rs53;
	fma.rn.f32 	%f107, %f103, %f106, %f100;
	cvt.rn.f32.u16 	%f108, %rs54;
	fma.rn.f32 	%f109, %f103, %f108, %f102;
	ld.shared.u8 	%rs55, [%r147+6];
	ld.shared.u8 	%rs56, [%r147+7];
	ld.shared.u8 	%rs57, [%r147+8];
	ld.const.f32 	%f110, [%rd36+8];
	cvt.rn.f32.u16 	%f111, %rs55;
	fma.rn.f32 	%f112, %f110, %f111, %f105;
	cvt.rn.f32.u16 	%f113, %rs56;
	fma.rn.f32 	%f114, %f110, %f113, %f107;
	cvt.rn.f32.u16 	%f115, %rs57;
	fma.rn.f32 	%f116, %f110, %f115, %f109;
	ld.shared.u8 	%rs58, [%r147+9];
	ld.shared.u8 	%rs59, [%r147+10];
	ld.shared.u8 	%rs60, [%r147+11];
	ld.const.f32 	%f117, [%rd36+12];
	cvt.rn.f32.u16 	%f118, %rs58;
	fma.rn.f32 	%f161, %f117, %f118, %f112;
	cvt.rn.f32.u16 	%f119, %rs59;
	fma.rn.f32 	%f162, %f117, %f119, %f114;
	cvt.rn.f32.u16 	%f120, %rs60;
	fma.rn.f32 	%f163, %f117, %f120, %f116;
	add.s32 	%r174, %r174, 4;
$L__BB2_77:
	setp.eq.s32 	%p96, %r75, 0;
	@%p96 bra 	$L__BB2_82;
	setp.eq.s32 	%p97, %r75, 1;
	@%p97 bra 	$L__BB2_80;
	add.s32 	%r149, %r83, %r174;
	mov.u32 	%r150, s_inPixels;
	mad.lo.s32 	%r151, %r149, 3, %r150;
	ld.shared.u8 	%rs61, [%r151];
	ld.shared.u8 	%rs62, [%r151+1];
	ld.shared.u8 	%rs63, [%r151+2];
	add.s32 	%r152, %r174, %r84;
	mul.wide.u32 	%rd37, %r152, 4;
	add.s64 	%rd39, %rd46, %rd37;
	ld.const.f32 	%f122, [%rd39];
	cvt.rn.f32.u16 	%f123, %rs61;
	fma.rn.f32 	%f124, %f122, %f123, %f161;
	cvt.rn.f32.u16 	%f125, %rs62;
	fma.rn.f32 	%f126, %f122, %f125, %f162;
	cvt.rn.f32.u16 	%f127, %rs63;
	fma.rn.f32 	%f128, %f122, %f127, %f163;
	ld.shared.u8 	%rs64, [%r151+3];
	ld.shared.u8 	%rs65, [%r151+4];
	ld.shared.u8 	%rs66, [%r151+5];
	cvt.u64.u32 	%rd40, %r84;
	cvt.u64.u32 	%rd41, %r174;
	add.s64 	%rd42, %rd41, %rd40;
	shl.b64 	%rd43, %rd42, 2;
	add.s64 	%rd44, %rd46, %rd43;
	ld.const.f32 	%f129, [%rd44+4];
	cvt.rn.f32.u16 	%f130, %rs64;
	fma.rn.f32 	%f161, %f129, %f130, %f124;
	cvt.rn.f32.u16 	%f131, %rs65;
	fma.rn.f32 	%f162, %f129, %f131, %f126;
	cvt.rn.f32.u16 	%f132, %rs66;
	fma.rn.f32 	%f163, %f129, %f132, %f128;
	add.s32 	%r174, %r174, 2;
$L__BB2_80:
	setp.eq.s32 	%p98, %r77, 0;
	@%p98 bra 	$L__BB2_82;
	add.s32 	%r153, %r83, %r174;
	mov.u32 	%r154, s_inPixels;
	mad.lo.s32 	%r155, %r153, 3, %r154;
	ld.shared.u8 	%rs67, [%r155];
	ld.shared.u8 	%rs68, [%r155+1];
	ld.shared.u8 	%rs69, [%r155+2];
	add.s32 	%r156, %r174, %r84;
	mul.wide.u32 	%rd45, %r156, 4;
	add.s64 	%rd47, %rd46, %rd45;
	ld.const.f32 	%f133, [%rd47];
	cvt.rn.f32.u16 	%f134, %rs67;
	fma.rn.f32 	%f161, %f133, %f134, %f161;
	cvt.rn.f32.u16 	%f135, %rs68;
	fma.rn.f32 	%f162, %f133, %f135, %f162;
	cvt.rn.f32.u16 	%f136, %rs69;
	fma.rn.f32 	%f163, %f133, %f136, %f163;
$L__BB2_82:
	add.s32 	%r170, %r170, 1;
	setp.ne.s32 	%p99, %r170, %r98;
	@%p99 bra 	$L__BB2_71;
	cvt.rzi.u32.f32 	%r157, %f161;
	cvt.rzi.u32.f32 	%r158, %f162;
	cvt.rzi.u32.f32 	%r159, %f163;
	st.global.u8 	[%rd2], %r157;
	st.global.u8 	[%rd2+1], %r158;
	st.global.u8 	[%rd2+2], %r159;
$L__BB2_84:
	ret;

}


// ===== COMPILED SASS (sm_100) =====

	.target	sm_100

	.elftype	@"ET_EXEC"


//--------------------- .note.nv.tkinfo           --------------------------
	.section	.note.nv.tkinfo,"",@"SHT_NOTE"
	.sectionflags	@"SHF_NOTE_NV_TKINFO"
	.tkinfo
        /*0018*/ 	.word	0x00000002
        /*0030*/ 	.string	""
        /*0030*/ 	.string	"ptxas"
        /*0030*/ 	.string	"Cuda compilation tools, release 13.0, V13.0.88"
        /*0030*/ 	.string	"Build cuda_13.0.r13.0/compiler.36424714_0"
        /*0030*/ 	.string	"-arch sm_100 -m 64 "



//--------------------- .note.nv.cuinfo           --------------------------
	.section	.note.nv.cuinfo,"",@"SHT_NOTE"
	.sectionflags	@"SHF_NOTE_NV_CUINFO"
        /*0018*/ 	.short	0x0002
        /*001a*/ 	.short	0x0064
        /*001c*/ 	.short	0x0082
	.zero		2


//--------------------- .nv.info                  --------------------------
	.section	.nv.info,"",@"SHT_CUDA_INFO"
	.align	4


	//----- nvinfo : EIATTR_REGCOUNT
	.align		4
        /*0000*/ 	.byte	0x04, 0x2f
        /*0002*/ 	.short	(.L_2 - .L_1)
	.align		4
.L_1:
        /*0004*/ 	.word	index@(_Z14blurImgKernel1P6uchar3iiPfiS0_)
        /*0008*/ 	.word	0x00000020


	//----- nvinfo : EIATTR_FRAME_SIZE
	.align		4
.L_2:
        /*000c*/ 	.byte	0x04, 0x11
        /*000e*/ 	.short	(.L_4 - .L_3)
	.align		4
.L_3:
        /*0010*/ 	.word	index@(_Z14blurImgKernel1P6uchar3iiPfiS0_)
        /*0014*/ 	.word	0x00000000


	//----- nvinfo : EIATTR_REGCOUNT
	.align		4
.L_4:
        /*0018*/ 	.byte	0x04, 0x2f
        /*001a*/ 	.short	(.L_6 - .L_5)
	.align		4
.L_5:
        /*001c*/ 	.word	index@(_Z14blurImgKernel2P6uchar3iiPfiS0_)
        /*0020*/ 	.word	0x0000001e


	//----- nvinfo : EIATTR_FRAME_SIZE
	.align		4
.L_6:
        /*0024*/ 	.byte	0x04, 0x11
        /*0026*/ 	.short	(.L_8 - .L_7)
	.align		4
.L_7:
        /*0028*/ 	.word	index@(_Z14blurImgKernel2P6uchar3iiPfiS0_)
        /*002c*/ 	.word	0x00000000


	//----- nvinfo : EIATTR_REGCOUNT
	.align		4
.L_8:
        /*0030*/ 	.byte	0x04, 0x2f
        /*0032*/ 	.short	(.L_10 - .L_9)
	.align		4
.L_9:
        /*0034*/ 	.word	index@(_Z14blurImgKernel3P6uchar3iiiS0_)
        /*0038*/ 	.word	0x00000020


	//----- nvinfo : EIATTR_FRAME_SIZE
	.align		4
.L_10:
        /*003c*/ 	.byte	0x04, 0x11
        /*003e*/ 	.short	(.L_12 - .L_11)
	.align		4
.L_11:
        /*0040*/ 	.word	index@(_Z14blurImgKernel3P6uchar3iiiS0_)
        /*0044*/ 	.word	0x00000000


	//----- nvinfo : EIATTR_MIN_STACK_SIZE
	.align		4
.L_12:
        /*0048*/ 	.byte	0x04, 0x12
        /*004a*/ 	.short	(.L_14 - .L_13)
	.align		4
.L_13:
        /*004c*/ 	.word	index@(_Z14blurImgKernel3P6uchar3iiiS0_)
        /*0050*/ 	.word	0x00000000


	//----- nvinfo : EIATTR_MIN_STACK_SIZE
	.align		4
.L_14:
        /*0054*/ 	.byte	0x04, 0x12
        /*0056*/ 	.short	(.L_16 - .L_15)
	.align		4
.L_15:
        /*0058*/ 	.word	index@(_Z14blurImgKernel2P6uchar3iiPfiS0_)
        /*005c*/ 	.word	0x00000000


	//----- nvinfo : EIATTR_MIN_STACK_SIZE
	.align		4
.L_16:
        /*0060*/ 	.byte	0x04, 0x12
        /*0062*/ 	.short	(.L_18 - .L_17)
	.align		4
.L_17:
        /*0064*/ 	.word	index@(_Z14blurImgKernel1P6uchar3iiPfiS0_)
        /*0068*/ 	.word	0x00000000
.L_18:


//--------------------- .nv.compat                --------------------------
	.section	.nv.compat,"",@"SHT_CUDA_COMPAT_INFO"
	.align	4
        /*0000*/ 	.byte	0x02, 0x09, 0x00, 0x00, 0x02, 0x02, 0x01, 0x00, 0x02, 0x05, 0x05, 0x00, 0x03, 0x07, 0x01, 0x01
        /*0010*/ 	.byte	0x02, 0x03, 0x00, 0x00, 0x02, 0x06, 0x01, 0x00, 0x04, 0x0b, 0x08, 0x00, 0x09, 0x00, 0x00, 0x00
        /*0020*/ 	.byte	0x00, 0x00, 0x00, 0x00


//--------------------- .nv.info._Z14blurImgKernel3P6uchar3iiiS0_ --------------------------
	.section	.nv.info._Z14blurImgKernel3P6uchar3iiiS0_,"",@"SHT_CUDA_INFO"
	.sectionflags	@""
	.align	4


	//----- nvinfo : EIATTR_CUDA_API_VERSION
	.align		4
        /*0000*/ 	.byte	0x04, 0x37
        /*0002*/ 	.short	(.L_20 - .L_19)
.L_19:
        /*0004*/ 	.word	0x00000082


	//----- nvinfo : EIATTR_KPARAM_INFO
	.align		4
.L_20:
        /*0008*/ 	.byte	0x04, 0x17
        /*000a*/ 	.short	(.L_22 - .L_21)
.L_21:
        /*000c*/ 	.word	0x00000000
        /*0010*/ 	.short	0x0004
        /*0012*/ 	.short	0x0018
        /*0014*/ 	.byte	0x00, 0xf5, 0x21, 0x00


	//----- nvinfo : EIATTR_KPARAM_INFO
	.align		4
.L_22:
        /*0018*/ 	.byte	0x04, 0x17
        /*001a*/ 	.short	(.L_24 - .L_23)
.L_23:
        /*001c*/ 	.word	0x00000000
        /*0020*/ 	.short	0x0003
        /*0022*/ 	.short	0x0010
        /*0024*/ 	.byte	0x00, 0xf0, 0x11, 0x00


	//----- nvinfo : EIATTR_KPARAM_INFO
	.align		4
.L_24:
        /*0028*/ 	.byte	0x04, 0x17
        /*002a*/ 	.short	(.L_26 - .L_25)
.L_25:
        /*002c*/ 	.word	0x00000000
        /*0030*/ 	.short	0x0002
        /*0032*/ 	.short	0x000c
        /*0034*/ 	.byte	0x00, 0xf0, 0x11, 0x00


	//----- nvinfo : EIATTR_KPARAM_INFO
	.align		4
.L_26:
        /*0038*/ 	.byte	0x04, 0x17
        /*003a*/ 	.short	(.L_28 - .L_27)
.L_27:
        /*003c*/ 	.word	0x00000000
        /*0040*/ 	.short	0x0001
        /*0042*/ 	.short	0x0008
        /*0044*/ 	.byte	0x00, 0xf0, 0x11, 0x00


	//----- nvinfo : EIATTR_KPARAM_INFO
	.align		4
.L_28:
        /*0048*/ 	.byte	0x04, 0x17
        /*004a*/ 	.short	(.L_30 - .L_29)
.L_29:
        /*004c*/ 	.word	0x00000000
        /*0050*/ 	.short	0x0000
        /*0052*/ 	.short	0x0000
        /*0054*/ 	.byte	0x00, 0xf5, 0x21, 0x00


	//----- nvinfo : EIATTR_SPARSE_MMA_MASK
	.align		4
.L_30:
        /*0058*/ 	.byte	0x03, 0x50
        /*005a*/ 	.short	0x0000


	//----- nvinfo : EIATTR_MAXREG_COUNT
	.align		4
        /*005c*/ 	.byte	0x03, 0x1b
        /*005e*/ 	.short	0x00ff


	//----- nvinfo : EIATTR_NUM_BARRIERS
	.align		4
        /*0060*/ 	.byte	0x02, 0x4c
        /*0062*/ 	.byte	0x01
	.zero		1


	//----- nvinfo : EIATTR_MERCURY_ISA_VERSION
	.align		4
        /*0064*/ 	.byte	0x03, 0x5f
        /*0066*/ 	.short	0x0101


	//----- nvinfo : EIATTR_VRC_CTA_INIT_COUNT
	.align		4
        /*0068*/ 	.byte	0x02, 0x4a
	.zero		1
	.zero		1


	//----- nvinfo : EIATTR_EXIT_INSTR_OFFSETS
	.align		4
        /*006c*/ 	.byte	0x04, 0x1c
        /*006e*/ 	.short	(.L_32 - .L_31)


	//   ....[0]....
.L_31:
        /*0070*/ 	.word	0x000000c0


	//   ....[1]....
        /*0074*/ 	.word	0x000012d0


	//   ....[2]....
        /*0078*/ 	.word	0x00002100


	//----- nvinfo : EIATTR_CRS_STACK_SIZE
	.align		4
.L_32:
        /*007c*/ 	.byte	0x04, 0x1e
        /*007e*/ 	.short	(.L_34 - .L_33)
.L_33:
        /*0080*/ 	.word	0x00000000


	//----- nvinfo : EIATTR_CBANK_PARAM_SIZE
	.align		4
.L_34:
        /*0084*/ 	.byte	0x03, 0x19
        /*0086*/ 	.short	0x0020


	//----- nvinfo : EIATTR_PARAM_CBANK
	.align		4
        /*0088*/ 	.byte	0x04, 0x0a
        /*008a*/ 	.short	(.L_36 - .L_35)
	.align		4
.L_35:
        /*008c*/ 	.word	index@(.nv.constant0._Z14blurImgKernel3P6uchar3iiiS0_)
        /*0090*/ 	.short	0x0380
        /*0092*/ 	.short	0x0020


	//----- nvinfo : EIATTR_SW_WAR
	.align		4
.L_36:
        /*0094*/ 	.byte	0x04, 0x36
        /*0096*/ 	.short	(.L_38 - .L_37)
.L_37:
        /*0098*/ 	.word	0x00000008
.L_38:


//--------------------- .nv.info._Z14blurImgKernel2P6uchar3iiPfiS0_ --------------------------
	.section	.nv.info._Z14blurImgKernel2P6uchar3iiPfiS0_,"",@"SHT_CUDA_INFO"
	.sectionflags	@""
	.align	4


	//----- nvinfo : EIATTR_CUDA_API_VERSION
	.align		4
        /*0000*/ 	.byte	0x04, 0x37
        /*0002*/ 	.short	(.L_40 - .L_39)
.L_39:
        /*0004*/ 	.word	0x00000082


	//----- nvinfo : EIATTR_KPARAM_INFO
	.align		4
.L_40:
        /*0008*/ 	.byte	0x04, 0x17
        /*000a*/ 	.short	(.L_42 - .L_41)
.L_41:
        /*000c*/ 	.word	0x00000000
        /*0010*/ 	.short	0x0005
        /*0012*/ 	.short	0x0020
        /*0014*/ 	.byte	0x00, 0xf5, 0x21, 0x00


	//----- nvinfo : EIATTR_KPARAM_INFO
	.align		4
.L_42:
        /*0018*/ 	.byte	0x04, 0x17
        /*001a*/ 	.short	(.L_44 - .L_43)
.L_43:
        /*001c*/ 	.word	0x00000000
        /*0020*/ 	.short	0x0004
        /*0022*/ 	.short	0x0018
        /*0024*/ 	.byte	0x00, 0xf0, 0x11, 0x00


	//----- nvinfo : EIATTR_KPARAM_INFO
	.align		4
.L_44:
        /*0028*/ 	.byte	0x04, 0x17
        /*002a*/ 	.short	(.L_46 - .L_45)
.L_45:
        /*002c*/ 	.word	0x00000000
        /*0030*/ 	.short	0x0003
        /*0032*/ 	.short	0x0010
        /*0034*/ 	.byte	0x00, 0xf5, 0x21, 0x00


	//----- nvinfo : EIATTR_KPARAM_INFO
	.align		4
.L_46:
        /*0038*/ 	.byte	0x04, 0x17
        /*003a*/ 	.short	(.L_48 - .L_47)
.L_47:
        /*003c*/ 	.word	0x00000000
        /*0040*/ 	.short	0x0002
        /*0042*/ 	.short	0x000c
        /*0044*/ 	.byte	0x00, 0xf0, 0x11, 0x00


	//----- nvinfo : EIATTR_KPARAM_INFO
	.align		4
.L_48:
        /*0048*/ 	.byte	0x04, 0x17
        /*004a*/ 	.short	(.L_50 - .L_49)
.L_49:
        /*004c*/ 	.word	0x00000000
        /*0050*/ 	.short	0x0001
        /*0052*/ 	.short	0x0008
        /*0054*/ 	.byte	0x00, 0xf0, 0x11, 0x00


	//----- nvinfo : EIATTR_KPARAM_INFO
	.align		4
.L_50:
        /*0058*/ 	.byte	0x04, 0x17
        /*005a*/ 	.short	(.L_52 - .L_51)
.L_51:
        /*005c*/ 	.word	0x00000000
        /*0060*/ 	.short	0x0000
        /*0062*/ 	.short	0x0000
        /*0064*/ 	.byte	0x00, 0xf5, 0x21, 0x00


	//----- nvinfo : EIATTR_SPARSE_MMA_MASK
	.align		4
.L_52:
        /*0068*/ 	.byte	0x03, 0x50
        /*006a*/ 	.short	0x0000


	//----- nvinfo : EIATTR_MAXREG_COUNT
	.align		4
        /*006c*/ 	.byte	0x03, 0x1b
        /*006e*/ 	.short	0x00ff


	//----- nvinfo : EIATTR_NUM_BARRIERS
	.align		4
        /*0070*/ 	.byte	0x02, 0x4c
        /*0072*/ 	.byte	0x01
	.zero		1


	//----- nvinfo : EIATTR_MERCURY_ISA_VERSION
	.align		4
        /*0074*/ 	.byte	0x03, 0x5f
        /*0076*/ 	.short	0x0101


	//----- nvinfo : EIATTR_VRC_CTA_INIT_COUNT
	.align		4
        /*0078*/ 	.byte	0x02, 0x4a
	.zero		1
	.zero		1


	//----- nvinfo : EIATTR_EXIT_INSTR_OFFSETS
	.align		4
        /*007c*/ 	.byte	0x04, 0x1c
        /*007e*/ 	.short	(.L_54 - .L_53)


	//   ....[0]....
.L_53:
        /*0080*/ 	.word	0x000000c0


	//   ....[1]....
        /*0084*/ 	.word	0x00001300


	//   ....[2]....
        /*0088*/ 	.word	0x00001e20


	//----- nvinfo : EIATTR_CRS_STACK_SIZE
	.align		4
.L_54:
        /*008c*/ 	.byte	0x04, 0x1e
        /*008e*/ 	.short	(.L_56 - .L_55)
.L_55:
        /*0090*/ 	.word	0x00000000


	//----- nvinfo : EIATTR_CBANK_PARAM_SIZE
	.align		4
.L_56:
        /*0094*/ 	.byte	0x03, 0x19
        /*0096*/ 	.short	0x0028


	//----- nvinfo : EIATTR_PARAM_CBANK
	.align		4
        /*0098*/ 	.byte	0x04, 0x0a
        /*009a*/ 	.short	(.L_58 - .L_57)
	.align		4
.L_57:
        /*009c*/ 	.word	index@(.nv.constant0._Z14blurImgKernel2P6uchar3iiPfiS0_)
        /*00a0*/ 	.short	0x0380
        /*00a2*/ 	.short	0x0028


	//----- nvinfo : EIATTR_SW_WAR
	.align		4
.L_58:
        /*00a4*/ 	.byte	0x04, 0x36
        /*00a6*/ 	.short	(.L_60 - .L_59)
.L_59:
        /*00a8*/ 	.word	0x00000008
.L_60:


//--------------------- .nv.info._Z14blurImgKernel1P6uchar3iiPfiS0_ --------------------------
	.section	.nv.info._Z14blurImgKernel1P6uchar3iiPfiS0_,"",@"SHT_CUDA_INFO"
	.sectionflags	@""
	.align	4


	//----- nvinfo : EIATTR_CUDA_API_VERSION
	.align		4
        /*0000*/ 	.byte	0x04, 0x37
        /*0002*/ 	.short	(.L_62 - .L_61)
.L_61:
        /*0004*/ 	.word	0x00000082


	//----- nvinfo : EIATTR_KPARAM_INFO
	.align		4
.L_62:
        /*0008*/ 	.byte	0x04, 0x17
        /*000a*/ 	.short	(.L_64 - .L_63)
.L_63:
        /*000c*/ 	.word	0x00000000
        /*0010*/ 	.short	0x0005
        /*0012*/ 	.short	0x0020
        /*0014*/ 	.byte	0x00, 0xf5, 0x21, 0x00


	//----- nvinfo : EIATTR_KPARAM_INFO
	.align		4
.L_64:
        /*0018*/ 	.byte	0x04, 0x17
        /*001a*/ 	.short	(.L_66 - .L_65)
.L_65:
        /*001c*/ 	.word	0x00000000
        /*0020*/ 	.short	0x0004
        /*0022*/ 	.short	0x0018
        /*0024*/ 	.byte	0x00, 0xf0, 0x11, 0x00


	//----- nvinfo : EIATTR_KPARAM_INFO
	.align		4
.L_66:
        /*0028*/ 	.byte	0x04, 0x17
        /*002a*/ 	.short	(.L_68 - .L_67)
.L_67:
        /*002c*/ 	.word	0x00000000
        /*0030*/ 	.short	0x0003
        /*0032*/ 	.short	0x0010
        /*0034*/ 	.byte	0x00, 0xf5, 0x21, 0x00


	//----- nvinfo : EIATTR_KPARAM_INFO
	.align		4
.L_68:
        /*0038*/ 	.byte	0x04, 0x17
        /*003a*/ 	.short	(.L_70 - .L_69)
.L_69:
        /*003c*/ 	.word	0x00000000
        /*0040*/ 	.short	0x0002
        /*0042*/ 	.short	0x000c
        /*0044*/ 	.byte	0x00, 0xf0, 0x11, 0x00


	//----- nvinfo : EIATTR_KPARAM_INFO
	.align		4
.L_70:
        /*0048*/ 	.byte	0x04, 0x17
        /*004a*/ 	.short	(.L_72 - .L_71)
.L_71:
        /*004c*/ 	.word	0x00000000
        /*0050*/ 	.short	0x0001
        /*0052*/ 	.short	0x0008
        /*0054*/ 	.byte	0x00, 0xf0, 0x11, 0x00


	//----- nvinfo : EIATTR_KPARAM_INFO
	.align		4
.L_72:
        /*0058*/ 	.byte	0x04, 0x17
        /*005a*/ 	.short	(.L_74 - .L_73)
.L_73:
        /*005c*/ 	.word	0x00000000
        /*0060*/ 	.short	0x0000
        /*0062*/ 	.short	0x0000
        /*0064*/ 	.byte	0x00, 0xf5, 0x21, 0x00


	//----- nvinfo : EIATTR_SPARSE_MMA_MASK
	.align		4
.L_74:
        /*0068*/ 	.byte	0x03, 0x50
        /*006a*/ 	.short	0x0000


	//----- nvinfo : EIATTR_MAXREG_COUNT
	.align		4
        /*006c*/ 	.byte	0x03, 0x1b
        /*006e*/ 	.short	0x00ff


	//----- nvinfo : EIATTR_MERCURY_ISA_VERSION
	.align		4
        /*0070*/ 	.byte	0x03, 0x5f
        /*0072*/ 	.short	0x0101


	//----- nvinfo : EIATTR_VRC_CTA_INIT_COUNT
	.align		4
        /*0074*/ 	.byte	0x02, 0x4a
	.zero		1
	.zero		1


	//----- nvinfo : EIATTR_EXIT_INSTR_OFFSETS
	.align		4
        /*0078*/ 	.byte	0x04, 0x1c
        /*007a*/ 	.short	(.L_76 - .L_75)


	//   ....[0]....
.L_75:
        /*007c*/ 	.word	0x000000c0


	//   ....[1]....
        /*0080*/ 	.word	0x000000f0


	//   ....[2]....
        /*0084*/ 	.word	0x00001560


	//----- nvinfo : EIATTR_CRS_STACK_SIZE
	.align		4
.L_76:
        /*0088*/ 	.byte	0x04, 0x1e
        /*008a*/ 	.short	(.L_78 - .L_77)
.L_77:
        /*008c*/ 	.word	0x00000000


	//----- nvinfo : EIATTR_CBANK_PARAM_SIZE
	.align		4
.L_78:
        /*0090*/ 	.byte	0x03, 0x19
        /*0092*/ 	.short	0x0028


	//----- nvinfo : EIATTR_PARAM_CBANK
	.align		4
        /*0094*/ 	.byte	0x04, 0x0a
        /*0096*/ 	.short	(.L_80 - .L_79)
	.align		4
.L_79:
        /*0098*/ 	.word	index@(.nv.constant0._Z14blurImgKernel1P6uchar3iiPfiS0_)
        /*009c*/ 	.short	0x0380
        /*009e*/ 	.short	0x0028


	//----- nvinfo : EIATTR_SW_WAR
	.align		4
.L_80:
        /*00a0*/ 	.byte	0x04, 0x36
        /*00a2*/ 	.short	(.L_82 - .L_81)
.L_81:
        /*00a4*/ 	.word	0x00000008
.L_82:


//--------------------- .nv.callgraph             --------------------------
	.section	.nv.callgraph,"",@"SHT_CUDA_CALLGRAPH"
	.align	4
	.sectionentsize	8
	.align		4
        /*0000*/ 	.word	0x00000000
	.align		4
        /*0004*/ 	.word	0xffffffff
	.align		4
        /*0008*/ 	.word	0x00000000
	.align		4
        /*000c*/ 	.word	0xfffffffe
	.align		4
        /*0010*/ 	.word	0x00000000
	.align		4
        /*0014*/ 	.word	0xfffffffd
	.align		4
        /*0018*/ 	.word	0x00000000
	.align		4
        /*001c*/ 	.word	0xfffffffc


//--------------------- .nv.constant3             --------------------------
	.section	.nv.constant3,"a",@progbits
	.align	4
.nv.constant3:
	.type		dc_filter,@object
	.size		dc_filter,(.L_0 - dc_filter)
dc_filter:
	.zero		324
.L_0:


//--------------------- .text._Z14blurImgKernel3P6uchar3iiiS0_ --------------------------
	.section	.text._Z14blurImgKernel3P6uchar3iiiS0_,"ax",@progbits
	.align	128
        .global         _Z14blurImgKernel3P6uchar3iiiS0_
        .type           _Z14blurImgKernel3P6uchar3iiiS0_,@function
        .size           _Z14blurImgKernel3P6uchar3iiiS0_,(.L_x_97 - _Z14blurImgKernel3P6uchar3iiiS0_)
        .other          _Z14blurImgKernel3P6uchar3iiiS0_,@"STO_CUDA_ENTRY STV_DEFAULT"
_Z14blurImgKernel3P6uchar3iiiS0_:
.text._Z14blurImgKernel3P6uchar3iiiS0_:
[----:B------:R-:W-:Y:S01]  /*0000*/  LDC R1, c[0x0][0x37c] ;  /* 0x0000df00ff017b82 */ /* 0x000fe20000000800 */
[----:B------:R-:W0:Y:S07]  /*0010*/  S2R R0, SR_TID.Y ;  /* 0x0000000000007919 */ /* 0x000e2e0000002200 */
[----:B------:R-:W1:Y:S01]  /*0020*/  LDC R3, c[0x0][0x360] ;  /* 0x0000d800ff037b82 */ /* 0x000e620000000800 */
[----:B------:R-:W1:Y:S07]  /*0030*/  S2R R22, SR_TID.X ;  /* 0x0000000000167919 */ /* 0x000e6e0000002100 */
[----:B------:R-:W0:Y:S08]  /*0040*/  S2UR UR5, SR_CTAID.Y ;  /* 0x00000000000579c3 */ /* 0x000e300000002600 */
[----:B------:R-:W0:Y:S08]  /*0050*/  LDC R17, c[0x0][0x364] ;  /* 0x0000d900ff117b82 */ /* 0x000e300000000800 */
[----:B------:R-:W1:Y:S08]  /*0060*/  S2UR UR4, SR_CTAID.X ;  /* 0x00000000000479c3 */ /* 0x000e700000002500 */
[----:B------:R-:W2:Y:S01]  /*0070*/  LDC.64 R10, c[0x0][0x388] ;  /* 0x0000e200ff0a7b82 */ /* 0x000ea20000000a00 */
[----:B0-----:R-:W-:-:S02]  /*0080*/  IMAD R12, R17, UR5, R0 ;  /* 0x00000005110c7c24 */ /* 0x001fc4000f8e0200 */
[----:B-1----:R-:W-:-:S03]  /*0090*/  IMAD R9, R3, UR4, R22 ;  /* 0x0000000403097c24 */ /* 0x002fc6000f8e0216 */
[----:B--2---:R-:W-:-:S04]  /*00a0*/  ISETP.GE.AND P0, PT, R12, R11, PT ;  /* 0x0000000b0c00720c */ /* 0x004fc80003f06270 */
[----:B------:R-:W-:-:S13]  /*00b0*/  ISETP.GE.OR P0, PT, R9, R10, P0 ;  /* 0x0000000a0900720c */ /* 0x000fda0000706670 */
[----:B------:R-:W-:Y:S05]  /*00c0*/  @P0 EXIT ;  /* 0x000000000000094d */ /* 0x000fea0003800000 */
[----:B------:R-:W0:Y:S01]  /*00d0*/  LDC.64 R14, c[0x0][0x380] ;  /* 0x0000e000ff0e7b82 */ /* 0x000e220000000a00 */
[----:B------:R-:W1:Y:S01]  /*00e0*/  LDCU.64 UR10, c[0x0][0x358] ;  /* 0x00006b00ff0a77ac */ /* 0x000e620008000a00 */
[----:B------:R-:W-:Y:S01]  /*00f0*/  IMAD R2, R12, R10, R9 ;  /* 0x0000000a0c027224 */ /* 0x000fe200078e0209 */
[----:B------:R-:W2:Y:S05]  /*0100*/  S2R R13, SR_CgaCtaId ;  /* 0x00000000000d7919 */ /* 0x000eaa0000008800 */
[----:B------:R-:W3:Y:S01]  /*0110*/  LDC R24, c[0x0][0x390] ;  /* 0x0000e400ff187b82 */ /* 0x000ee20000000800 */
[----:B------:R-:W-:Y:S01]  /*0120*/  MOV R6, 0x400 ;  /* 0x0000040000067802 */ /* 0x000fe20000000f00 */
[----:B------:R-:W4:Y:S01]  /*0130*/  LDCU UR5, c[0x0][0x388] ;  /* 0x00007100ff0577ac */ /* 0x000f220008000800 */
[----:B0-----:R-:W-:-:S05]  /*0140*/  IMAD.WIDE R14, R2, 0x3, R14 ;  /* 0x00000003020e7825 */ /* 0x001fca00078e020e */
[----:B-1----:R-:W5:Y:S04]  /*0150*/  LDG.E.U8 R16, desc[UR10][R14.64] ;  /* 0x0000000a0e107981 */ /* 0x002f68000c1e1100 */
[----:B------:R-:W4:Y:S04]  /*0160*/  LDG.E.U8 R18, desc[UR10][R14.64+0x1] ;  /* 0x0000010a0e127981 */ /* 0x000f28000c1e1100 */
[----:B------:R-:W4:Y:S01]  /*0170*/  LDG.E.U8 R20, desc[UR10][R14.64+0x2] ;  /* 0x0000020a0e147981 */ /* 0x000f22000c1e1100 */
[----:B---3--:R-:W-:Y:S01]  /*0180*/  LEA.HI R5, R24, R24, RZ, 0x1 ;  /* 0x0000001818057211 */ /* 0x008fe200078f08ff */
[----:B------:R-:W-:Y:S01]  /*0190*/  IMAD.IADD R3, R3, 0x1, R24 ;  /* 0x0000000103037824 */ /* 0x000fe200078e0218 */
[----:B--2---:R-:W-:Y:S01]  /*01a0*/  LEA R6, R13, R6, 0x18 ;  /* 0x000000060d067211 */ /* 0x004fe200078ec0ff */
[----:B------:R-:W-:Y:S01]  /*01b0*/  BSSY.RECONVERGENT B0, `(.L_x_0) ;  /* 0x000010e000007945 */ /* 0x000fe20003800200 */
[----:B------:R-:W-:Y:S01]  /*01c0*/  SHF.R.S32.HI R5, RZ, 0x1, R5 ;  /* 0x00000001ff057819 */ /* 0x000fe20000011405 */
[----:B------:R-:W-:Y:S01]  /*01d0*/  VIADD R4, R3, 0xffffffff ;  /* 0xffffffff03047836 */ /* 0x000fe20000000000 */
[----:B------:R-:W-:-:S03]  /*01e0*/  LOP3.LUT P0, RZ, R22, R0, RZ, 0xfc, !PT ;  /* 0x0000000016ff7212 */ /* 0x000fc6000780fcff */
[C---:B------:R-:W-:Y:S02]  /*01f0*/  IMAD.IADD R8, R5.reuse, 0x1, R22 ;  /* 0x0000000105087824 */ /* 0x040fe400078e0216 */
[----:B------:R-:W-:-:S04]  /*0200*/  IMAD.IADD R7, R5, 0x1, R0 ;  /* 0x0000000105077824 */ /* 0x000fc800078e0200 */
[----:B------:R-:W-:Y:S01]  /*0210*/  IMAD R7, R4, R7, R8 ;  /* 0x0000000704077224 */ /* 0x000fe200078e0208 */
[----:B------:R-:W-:-:S03]  /*0220*/  IADD3 R8, PT, PT, R17, -0x1, R24 ;  /* 0xffffffff11087810 */ /* 0x000fc60007ffe018 */
[----:B------:R-:W-:Y:S01]  /*0230*/  IMAD R7, R7, 0x3, R6 ;  /* 0x0000000307077824 */ /* 0x000fe200078e0206 */
[----:B------:R-:W-:-:S04]  /*0240*/  ISETP.LT.OR P0, PT, R8, 0x1, P0 ;  /* 0x000000010800780c */ /* 0x000fc80000701670 */
[----:B-----5:R0:W-:Y:S04]  /*0250*/  STS.U8 [R7], R16 ;  /* 0x0000001007007388 */ /* 0x0201e80000000000 */
[----:B----4-:R0:W-:Y:S04]  /*0260*/  STS.U8 [R7+0x1], R18 ;  /* 0x0000011207007388 */ /* 0x0101e80000000000 */
[----:B------:R0:W-:Y:S01]  /*0270*/  STS.U8 [R7+0x2], R20 ;  /* 0x0000021407007388 */ /* 0x0001e20000000000 */
[----:B------:R-:W-:Y:S05]  /*0280*/  @P0 BRA `(.L_x_1) ;  /* 0x0000001000000947 */ /* 0x000fea0003800000 */
[----:B0-----:R-:W-:Y:S02]  /*0290*/  VIADD R7, R3, 0xfffffffe ;  /* 0xfffffffe03077836 */ /* 0x001fe40000000000 */
[----:B------:R-:W-:Y:S02]  /*02a0*/  VIADD R11, R11, 0xffffffff ;  /* 0xffffffff0b0b7836 */ /* 0x000fe40000000000 */
[--C-:B------:R-:W-:Y:S01]  /*02b0*/  IMAD.IADD R9, R9, 0x1, -R5.reuse ;  /* 0x0000000109097824 */ /* 0x100fe200078e0a05 */
[----:B------:R-:W-:Y:S01]  /*02c0*/  ISETP.GE.U32.AND P1, PT, R7, 0x3, PT ;  /* 0x000000030700780c */ /* 0x000fe20003f26070 */
[----:B------:R-:W-:Y:S02]  /*02d0*/  VIADD R7, R10, 0xffffffff ;  /* 0xffffffff0a077836 */ /* 0x000fe40000000000 */
[----:B------:R-:W-:Y:S02]  /*02e0*/  IMAD R10, R11, R10, RZ ;  /* 0x0000000a0b0a7224 */ /* 0x000fe400078e02ff */
[----:B------:R-:W-:-:S02]  /*02f0*/  IMAD.IADD R11, R12, 0x1, -R5 ;  /* 0x000000010c0b7824 */ /* 0x000fc400078e0a05 */
[----:B------:R-:W-:Y:S02]  /*0300*/  IMAD.IADD R12, R4, 0x1, -R5 ;  /* 0x00000001040c7824 */ /* 0x000fe400078e0a05 */
[----:B------:R-:W-:-:S07]  /*0310*/  IMAD.MOV.U32 R13, RZ, RZ, RZ ;  /* 0x000000ffff0d7224 */ /* 0x000fce00078e00ff */
.L_x_28:
[----:B------:R-:W-:-:S13]  /*0320*/  ISETP.GE.AND P0, PT, R4, 0x1, PT ;  /* 0x000000010400780c */ /* 0x000fda0003f06270 */
[----:B0123--:R-:W-:Y:S05]  /*0330*/  @!P0 BRA `(.L_x_2) ;  /* 0x0000000c00c88947 */ /* 0x00ffea0003800000 */
[----:B------:R-:W0:Y:S01]  /*0340*/  LDCU UR4, c[0x0][0x388] ;  /* 0x00007100ff0477ac */ /* 0x000e220008000800 */
[----:B------:R-:W-:Y:S02]  /*0350*/  IMAD.IADD R14, R8, 0x1, -R5 ;  /* 0x00000001080e7824 */ /* 0x000fe400078e0a05 */
[----:B------:R-:W-:Y:S02]  /*0360*/  IMAD.IADD R16, R11, 0x1, R13 ;  /* 0x000000010b107824 */ /* 0x000fe400078e020d */
[----:B------:R-:W-:Y:S01]  /*0370*/  IMAD.MOV.U32 R20, RZ, RZ, RZ ;  /* 0x000000ffff147224 */ /* 0x000fe200078e00ff */
[----:B------:R-:W-:-:S04]  /*0380*/  ISETP.GE.AND P0, PT, R13, R14, PT ;  /* 0x0000000e0d00720c */ /* 0x000fc80003f06270 */
[----:B------:R-:W-:Y:S01]  /*0390*/  ISETP.GE.AND P0, PT, R13, R5, !P0 ;  /* 0x000000050d00720c */ /* 0x000fe20004706270 */
[----:B0-----:R-:W-:-:S04]  /*03a0*/  IMAD R17, R16, UR4, RZ ;  /* 0x0000000410117c24 */ /* 0x001fc8000f8e02ff */
[----:B------:R-:W-:Y:S01]  /*03b0*/  IMAD.IADD R18, R7, 0x1, R17 ;  /* 0x0000000107127824 */ /* 0x000fe200078e0211 */
[----:B------:R-:W-:Y:S07]  /*03c0*/  @!P1 BRA `(.L_x_3) ;  /* 0x0000000400bc9947 */ /* 0x000fee0003800000 */
[----:B------:R-:W0:Y:S01]  /*03d0*/  LDCU UR4, c[0x0][0x38c] ;  /* 0x00007180ff0477ac */ /* 0x000e220008000800 */
[----:B------:R-:W-:Y:S01]  /*03e0*/  IMAD.IADD R15, R10, 0x1, R7 ;  /* 0x000000010a0f7824 */ /* 0x000fe200078e0207 */
[----:B------:R-:W-:Y:S01]  /*03f0*/  ISETP.GE.AND P3, PT, R16, RZ, PT ;  /* 0x000000ff1000720c */ /* 0x000fe20003f66270 */
[----:B------:R-:W-:Y:S01]  /*0400*/  IMAD.MOV.U32 R20, RZ, RZ, RZ ;  /* 0x000000ffff147224 */ /* 0x000fe200078e00ff */
[----:B------:R-:W-:Y:S02]  /*0410*/  LOP3.LUT R19, R4, 0x7ffffffc, RZ, 0xc0, !PT ;  /* 0x7ffffffc04137812 */ /* 0x000fe400078ec0ff */
[----:B0-----:R-:W-:-:S04]  /*0420*/  ISETP.GE.AND P2, PT, R16, UR4, PT ;  /* 0x0000000410007c0c */ /* 0x001fc8000bf46270 */
[----:B------:R-:W-:Y:S02]  /*0430*/  SEL R14, R18, R15, !P2 ;  /* 0x0000000f120e7207 */ /* 0x000fe40005000000 */
[----:B------:R-:W-:Y:S02]  /*0440*/  SEL R22, R17, R10, !P2 ;  /* 0x0000000a11167207 */ /* 0x000fe40005000000 */
[----:B------:R-:W-:Y:S02]  /*0450*/  SEL R21, R7, R14, !P3 ;  /* 0x0000000e07157207 */ /* 0x000fe40005800000 */
[----:B------:R-:W-:-:S07]  /*0460*/  SEL R22, R22, RZ, P3 ;  /* 0x000000ff16167207 */ /* 0x000fce0001800000 */
.L_x_16:
[----:B------:R-:W-:Y:S01]  /*0470*/  ISETP.GE.AND P4, PT, R20, R5, P0 ;  /* 0x000000051400720c */ /* 0x000fe20000786270 */
[----:B0-----:R-:W-:Y:S01]  /*0480*/  IMAD R23, R4, R13, R20 ;  /* 0x0000000d04177224 */ /* 0x001fe200078e0214 */
[----:B------:R-:W-:-:S03]  /*0490*/  ISETP.LT.AND P5, PT, R20, R12, PT ;  /* 0x0000000c1400720c */ /* 0x000fc60003fa1270 */
[----:B------:R-:W-:-:S10]  /*04a0*/  IMAD R23, R23, 0x3, R6 ;  /* 0x0000000317177824 */ /* 0x000fd400078e0206 */
[----:B------:R-:W-:Y:S05]  /*04b0*/  @P4 BRA P5, `(.L_x_4) ;  /* 0x0000000000504947 */ /* 0x000fea0002800000 */
[----:B------:R-:W0:Y:S01]  /*04c0*/  LDC.64 R14, c[0x0][0x380] ;  /* 0x0000e000ff0e7b82 */ /* 0x000e220000000a00 */
[----:B------:R-:W-:Y:S01]  /*04d0*/  IMAD.IADD R24, R9, 0x1, R20 ;  /* 0x0000000109187824 */ /* 0x000fe200078e0214 */
[----:B------:R-:W-:Y:S01]  /*04e0*/  BSSY.RECONVERGENT B1, `(.L_x_5) ;  /* 0x000000a000017945 */ /* 0x000fe20003800200 */
[----:B------:R-:W-:-:S03]  /*04f0*/  IMAD.MOV.U32 R25, RZ, RZ, R22 ;  /* 0x000000ffff197224 */ /* 0x000fc600078e0016 */
[----:B------:R-:W-:-:S13]  /*0500*/  ISETP.GE.AND P4, PT, R24, RZ, PT ;  /* 0x000000ff1800720c */ /* 0x000fda0003f86270 */
[----:B------:R-:W-:Y:S05]  /*0510*/  @!P4 BRA `(.L_x_6) ;  /* 0x000000000018c947 */ /* 0x000fea0003800000 */
[C---:B------:R-:W-:Y:S02]  /*0520*/  ISETP.GE.OR P5, PT, R24.reuse, UR5, !P3 ;  /* 0x0000000518007c0c */ /* 0x040fe4000dfa6670 */
[----:B------:R-:W-:-:S04]  /*0530*/  ISETP.GE.AND P4, PT, R24, UR5, PT ;  /* 0x0000000518007c0c */ /* 0x000fc8000bf86270 */
[----:B------:R-:W-:-:S07]  /*0540*/  SEL R25, R21, R24, P4 ;  /* 0x0000001815197207 */ /* 0x000fce0002000000 */
[----:B------:R-:W-:Y:S05]  /*0550*/  @P5 BRA `(.L_x_6) ;  /* 0x0000000000085947 */ /* 0x000fea0003800000 */
[--C-:B------:R-:W-:Y:S02]  /*0560*/  @P2 IMAD.IADD R25, R10, 0x1, R24.reuse ;  /* 0x000000010a192824 */ /* 0x100fe400078e0218 */
[----:B------:R-:W-:-:S07]  /*0570*/  @!P2 IMAD.IADD R25, R17, 0x1, R24 ;  /* 0x000000011119a824 */ /* 0x000fce00078e0218 */
.L_x_6:
[----:B------:R-:W-:Y:S05]  /*0580*/  BSYNC.RECONVERGENT B1 ;  /* 0x0000000000017941 */ /* 0x000fea0003800200 */
.L_x_5:
[----:B0-----:R-:W-:-:S05]  /*0590*/  IMAD.WIDE R14, R25, 0x3, R14 ;  /* 0x00000003190e7825 */ /* 0x001fca00078e020e */
[----:B------:R-:W2:Y:S04]  /*05a0*/  LDG.E.U8 R24, desc[UR10][R14.64] ;  /* 0x0000000a0e187981 */ /* 0x000ea8000c1e1100 */
[----:B------:R-:W3:Y:S04]  /*05b0*/  LDG.E.U8 R26, desc[UR10][R14.64+0x1] ;  /* 0x0000010a0e1a7981 */ /* 0x000ee8000c1e1100 */
[----:B------:R-:W4:Y:S04]  /*05c0*/  LDG.E.U8 R28, desc[UR10][R14.64+0x2] ;  /* 0x0000020a0e1c7981 */ /* 0x000f28000c1e1100 */
[----:B--2---:R0:W-:Y:S04]  /*05d0*/  STS.U8 [R23], R24 ;  /* 0x0000001817007388 */ /* 0x0041e80000000000 */
[----:B---3--:R0:W-:Y:S04]  /*05e0*/  STS.U8 [R23+0x1], R26 ;  /* 0x0000011a17007388 */ /* 0x0081e80000000000 */
[----:B----4-:R0:W-:Y:S02]  /*05f0*/  STS.U8 [R23+0x2], R28 ;  /* 0x0000021c17007388 */ /* 0x0101e40000000000 */
.L_x_4:
[----:B0-----:R-:W-:-:S05]  /*0600*/  VIADD R24, R20, 0x1 ;  /* 0x0000000114187836 */ /* 0x001fca0000000000 */
[C---:B------:R-:W-:Y:S02]  /*0610*/  ISETP.GE.AND P4, PT, R24.reuse, R5, P0 ;  /* 0x000000051800720c */ /* 0x040fe40000786270 */
[----:B------:R-:W-:-:S13]  /*0620*/  ISETP.LT.AND P5, PT, R24, R12, PT ;  /* 0x0000000c1800720c */ /* 0x000fda0003fa1270 */
        /* <DEDUP_REMOVED lines=13> */
.L_x_9:
[----:B------:R-:W-:Y:S05]  /*0700*/  BSYNC.RECONVERGENT B1 ;  /* 0x0000000000017941 */ /* 0x000fea0003800200 */
.L_x_8:
[----:B0-----:R-:W-:-:S05]  /*0710*/  IMAD.WIDE R14, R25, 0x3, R14 ;  /* 0x00000003190e7825 */ /* 0x001fca00078e020e */
[----:B------:R-:W2:Y:S04]  /*0720*/  LDG.E.U8 R24, desc[UR10][R14.64] ;  /* 0x0000000a0e187981 */ /* 0x000ea8000c1e1100 */
[----:B------:R-:W3:Y:S04]  /*0730*/  LDG.E.U8 R26, desc[UR10][R14.64+0x1] ;  /* 0x0000010a0e1a7981 */ /* 0x000ee8000c1e1100 */
[----:B------:R-:W4:Y:S04]  /*0740*/  LDG.E.U8 R28, desc[UR10][R14.64+0x2] ;  /* 0x0000020a0e1c7981 */ /* 0x000f28000c1e1100 */
[----:B--2---:R0:W-:Y:S04]  /*0750*/  STS.U8 [R23+0x3], R24 ;  /* 0x0000031817007388 */ /* 0x0041e80000000000 */
[----:B---3--:R0:W-:Y:S04]  /*0760*/  STS.U8 [R23+0x4], R26 ;  /* 0x0000041a17007388 */ /* 0x0081e80000000000 */
[----:B----4-:R0:W-:Y:S02]  /*0770*/  STS.U8 [R23+0x5], R28 ;  /* 0x0000051c17007388 */ /* 0x0101e40000000000 */
.L_x_7:
        /* <DEDUP_REMOVED lines=16> */
.L_x_12:
[----:B------:R-:W-:Y:S05]  /*0880*/  BSYNC.RECONVERGENT B1 ;  /* 0x0000000000017941 */ /* 0x000fea0003800200 */
.L_x_11:
[----:B0-----:R-:W-:-:S05]  /*0890*/  IMAD.WIDE R14, R25, 0x3, R14 ;  /* 0x00000003190e7825 */ /* 0x001fca00078e020e */
[----:B------:R-:W2:Y:S04]  /*08a0*/  LDG.E.U8 R24, desc[UR10][R14.64] ;  /* 0x0000000a0e187981 */ /* 0x000ea8000c1e1100 */
[----:B------:R-:W3:Y:S04]  /*08b0*/  LDG.E.U8 R26, desc[UR10][R14.64+0x1] ;  /* 0x0000010a0e1a7981 */ /* 0x000ee8000c1e1100 */
[----:B------:R-:W4:Y:S04]  /*08c0*/  LDG.E.U8 R28, desc[UR10][R14.64+0x2] ;  /* 0x0000020a0e1c7981 */ /* 0x000f28000c1e1100 */
[----:B--2---:R0:W-:Y:S04]  /*08d0*/  STS.U8 [R23+0x6], R24 ;  /* 0x0000061817007388 */ /* 0x0041e80000000000 */
[----:B---3--:R0:W-:Y:S04]  /*08e0*/  STS.U8 [R23+0x7], R26 ;  /* 0x0000071a17007388 */ /* 0x0081e80000000000 */
[----:B----4-:R0:W-:Y:S02]  /*08f0*/  STS.U8 [R23+0x8], R28 ;  /* 0x0000081c17007388 */ /* 0x0101e40000000000 */
.L_x_10:
        /* <DEDUP_REMOVED lines=16> */
.L_x_15:
[----:B------:R-:W-:Y:S05]  /*0a00*/  BSYNC.RECONVERGENT B1 ;  /* 0x0000000000017941 */ /* 0x000fea0003800200 */
.L_x_14:
[----:B0-----:R-:W-:-:S05]  /*0a10*/  IMAD.WIDE R14, R25, 0x3, R14 ;  /* 0x00000003190e7825 */ /* 0x001fca00078e020e */
[----:B------:R-:W2:Y:S04]  /*0a20*/  LDG.E.U8 R24, desc[UR10][R14.64] ;  /* 0x0000000a0e187981 */ /* 0x000ea8000c1e1100 */
[----:B------:R-:W3:Y:S04]  /*0a30*/  LDG.E.U8 R26, desc[UR10][R14.64+0x1] ;  /* 0x0000010a0e1a7981 */ /* 0x000ee8000c1e1100 */
[----:B------:R-:W4:Y:S04]  /*0a40*/  LDG.E.U8 R28, desc[UR10][R14.64+0x2] ;  /* 0x0000020a0e1c7981 */ /* 0x000f28000c1e1100 */
[----:B--2---:R0:W-:Y:S04]  /*0a50*/  STS.U8 [R23+0x9], R24 ;  /* 0x0000091817007388 */ /* 0x0041e80000000000 */
[----:B---3--:R0:W-:Y:S04]  /*0a60*/  STS.U8 [R23+0xa], R26 ;  /* 0x00000a1a17007388 */ /* 0x0081e80000000000 */
[----:B----4-:R0:W-:Y:S02]  /*0a70*/  STS.U8 [R23+0xb], R28 ;  /* 0x00000b1c17007388 */ /* 0x0101e40000000000 */
.L_x_13:
[----:B------:R-:W-:-:S05]  /*0a80*/  VIADD R20, R20, 0x4 ;  /* 0x0000000414147836 */ /* 0x000fca0000000000 */
[----:B------:R-:W-:-:S13]  /*0a90*/  ISETP.NE.AND P4, PT, R20, R19, PT ;  /* 0x000000131400720c */ /* 0x000fda0003f85270 */
[----:B------:R-:W-:Y:S05]  /*0aa0*/  @P4 BRA `(.L_x_16) ;  /* 0xfffffff800704947 */ /* 0x000fea000383ffff */
[----:B------:R-:W-:-:S07]  /*0ab0*/  IMAD.MOV.U32 R20, RZ, RZ, R19 ;  /* 0x000000ffff147224 */ /* 0x000fce00078e0013 */
.L_x_3:
[----:B------:R-:W-:-:S13]  /*0ac0*/  LOP3.LUT P2, R21, R4, 0x3, RZ, 0xc0, !PT ;  /* 0x0000000304157812 */ /* 0x000fda000784c0ff */
[----:B------:R-:W-:Y:S05]  /*0ad0*/  @!P2 BRA `(.L_x_2) ;  /* 0x0000000400e0a947 */ /* 0x000fea0003800000 */
[----:B------:R-:W-:Y:S01]  /*0ae0*/  ISETP.GE.AND P2, PT, R20, R5, P0 ;  /* 0x000000051400720c */ /* 0x000fe20000746270 */
[----:B------:R-:W-:Y:S01]  /*0af0*/  IMAD R19, R4, R13, R20 ;  /* 0x0000000d04137224 */ /* 0x000fe200078e0214 */
[----:B------:R-:W-:-:S03]  /*0b00*/  ISETP.LT.AND P3, PT, R20, R12, PT ;  /* 0x0000000c1400720c */ /* 0x000fc60003f61270 */
[----:B------:R-:W-:-:S10]  /*0b10*/  IMAD R19, R19, 0x3, R6 ;  /* 0x0000000313137824 */ /* 0x000fd400078e0206 */
[----:B------:R-:W-:Y:S05]  /*0b20*/  @P2 BRA P3, `(.L_x_17) ;  /* 0x00000000008c2947 */ /* 0x000fea0001800000 */
[----:B------:R-:W-:Y:S01]  /*0b30*/  IMAD.IADD R14, R9, 0x1, R20 ;  /* 0x00000001090e7824 */ /* 0x000fe200078e0214 */
[----:B------:R-:W-:Y:S04]  /*0b40*/  BSSY.RECONVERGENT B1, `(.L_x_18) ;  /* 0x0000019000017945 */ /* 0x000fe80003800200 */
[----:B------:R-:W-:-:S13]  /*0b50*/  ISETP.GE.AND P2, PT, R14, RZ, PT ;  /* 0x000000ff0e00720c */ /* 0x000fda0003f46270 */
[----:B------:R-:W-:Y:S05]  /*0b60*/  @!P2 BRA `(.L_x_19) ;  /* 0x000000000044a947 */ /* 0x000fea0003800000 */
[----:B------:R-:W1:Y:S01]  /*0b70*/  LDCU UR4, c[0x0][0x388] ;  /* 0x00007100ff0477ac */ /* 0x000e620008000800 */
[----:B0-----:R-:W-:-:S05]  /*0b80*/  IMAD.MOV.U32 R23, RZ, RZ, R14 ;  /* 0x000000ffff177224 */ /* 0x001fca00078e000e */
[----:B-1----:R-:W-:-:S13]  /*0b90*/  ISETP.GE.AND P2, PT, R23, UR4, PT ;  /* 0x0000000417007c0c */ /* 0x002fda000bf46270 */
[----:B------:R-:W0:Y:S01]  /*0ba0*/  @P2 LDC R15, c[0x0][0x38c] ;  /* 0x0000e300ff0f2b82 */ /* 0x000e220000000800 */
[----:B------:R-:W-:Y:S02]  /*0bb0*/  @P2 IADD3 R25, PT, PT, R10, R7, RZ ;  /* 0x000000070a192210 */ /* 0x000fe40007ffe0ff */
[C---:B------:R-:W-:Y:S02]  /*0bc0*/  @P2 ISETP.GE.AND P4, PT, R16.reuse, RZ, PT ;  /* 0x000000ff1000220c */ /* 0x040fe40003f86270 */
[----:B0-----:R-:W-:-:S04]  /*0bd0*/  @P2 ISETP.GE.AND P3, PT, R16, R15, PT ;  /* 0x0000000f1000220c */ /* 0x001fc80003f66270 */
[----:B------:R-:W-:-:S04]  /*0be0*/  @P2 SEL R14, R18, R25, !P3 ;  /* 0x00000019120e2207 */ /* 0x000fc80005800000 */
[----:B------:R-:W-:Y:S01]  /*0bf0*/  @P2 SEL R23, R7, R14, !P4 ;  /* 0x0000000e07172207 */ /* 0x000fe20006000000 */
[----:B------:R-:W-:Y:S06]  /*0c00*/  @P2 BRA `(.L_x_20) ;  /* 0x0000000000302947 */ /* 0x000fec0003800000 */
[----:B------:R-:W-:-:S13]  /*0c10*/  ISETP.GE.AND P2, PT, R16, RZ, PT ;  /* 0x000000ff1000720c */ /* 0x000fda0003f46270 */
[----:B------:R-:W-:Y:S05]  /*0c20*/  @!P2 BRA `(.L_x_20) ;  /* 0x000000000028a947 */ /* 0x000fea0003800000 */
[----:B------:R-:W0:Y:S02]  /*0c30*/  LDCU UR4, c[0x0][0x38c] ;  /* 0x00007180ff0477ac */ /* 0x000e240008000800 */
[----:B0-----:R-:W-:-:S13]  /*0c40*/  ISETP.GE.AND P2, PT, R16, UR4, PT ;  /* 0x0000000410007c0c */ /* 0x001fda000bf46270 */
[----:B------:R-:W-:-:S04]  /*0c50*/  @P2 IMAD.IADD R23, R10, 0x1, R23 ;  /* 0x000000010a172824 */ /* 0x000fc800078e0217 */
[----:B------:R-:W-:Y:S01]  /*0c60*/  @!P2 IMAD.IADD R23, R17, 0x1, R23 ;  /* 0x000000011117a824 */ /* 0x000fe200078e0217 */
[----:B------:R-:W-:Y:S06]  /*0c70*/  BRA `(.L_x_20) ;  /* 0x0000000000147947 */ /* 0x000fec0003800000 */
.L_x_19:
[----:B------:R-:W1:Y:S01]  /*0c80*/  LDCU UR4, c[0x0][0x38c] ;  /* 0x00007180ff0477ac */ /* 0x000e620008000800 */
[C---:B------:R-:W-:Y:S02]  /*0c90*/  ISETP.GE.AND P3, PT, R16.reuse, RZ, PT ;  /* 0x000000ff1000720c */ /* 0x040fe40003f66270 */
[----:B-1----:R-:W-:-:S04]  /*0ca0*/  ISETP.GE.AND P2, PT, R16, UR4, PT ;  /* 0x0000000410007c0c */ /* 0x002fc8000bf46270 */
[----:B0-----:R-:W-:-:S04]  /*0cb0*/  SEL R23, R17, R10, !P2 ;  /* 0x0000000a11177207 */ /* 0x001fc80005000000 */
[----:B------:R-:W-:-:S07]  /*0cc0*/  SEL R23, R23, RZ, P3 ;  /* 0x000000ff17177207 */ /* 0x000fce0001800000 */
.L_x_20:
[----:B------:R-:W-:Y:S05]  /*0cd0*/  BSYNC.RECONVERGENT B1 ;  /* 0x0000000000017941 */ /* 0x000fea0003800200 */
.L_x_18:
[----:B------:R-:W0:Y:S02]  /*0ce0*/  LDC.64 R14, c[0x0][0x380] ;  /* 0x0000e000ff0e7b82 */ /* 0x000e240000000a00 */
[----:B0-----:R-:W-:-:S05]  /*0cf0*/  IMAD.WIDE R14, R23, 0x3, R14 ;  /* 0x00000003170e7825 */ /* 0x001fca00078e020e */
[----:B------:R-:W2:Y:S04]  /*0d00*/  LDG.E.U8 R22, desc[UR10][R14.64] ;  /* 0x0000000a0e167981 */ /* 0x000ea8000c1e1100 */
[----:B------:R-:W3:Y:S04]  /*0d10*/  LDG.E.U8 R24, desc[UR10][R14.64+0x1] ;  /* 0x0000010a0e187981 */ /* 0x000ee8000c1e1100 */
[----:B------:R-:W4:Y:S04]  /*0d20*/  LDG.E.U8 R26, desc[UR10][R14.64+0x2] ;  /* 0x0000020a0e1a7981 */ /* 0x000f28000c1e1100 */
[----:B--2---:R1:W-:Y:S04]  /*0d30*/  STS.U8 [R19], R22 ;  /* 0x0000001613007388 */ /* 0x0043e80000000000 */
[----:B---3--:R1:W-:Y:S04]  /*0d40*/  STS.U8 [R19+0x1], R24 ;  /* 0x0000011813007388 */ /* 0x0083e80000000000 */
[----:B----4-:R1:W-:Y:S02]  /*0d50*/  STS.U8 [R19+0x2], R26 ;  /* 0x0000021a13007388 */ /* 0x0103e40000000000 */
.L_x_17:
[----:B------:R-:W-:-:S13]  /*0d60*/  ISETP.NE.AND P2, PT, R21, 0x1, PT ;  /* 0x000000011500780c */ /* 0x000fda0003f45270 */
[----:B------:R-:W-:Y:S05]  /*0d70*/  @!P2 BRA `(.L_x_2) ;  /* 0x000000040038a947 */ /* 0x000fea0003800000 */
[----:B------:R-:W-:-:S05]  /*0d80*/  VIADD R14, R20, 0x1 ;  /* 0x00000001140e7836 */ /* 0x000fca0000000000 */
[C---:B------:R-:W-:Y:S02]  /*0d90*/  ISETP.GE.AND P2, PT, R14.reuse, R5, P0 ;  /* 0x000000050e00720c */ /* 0x040fe40000746270 */
[----:B------:R-:W-:-:S13]  /*0da0*/  ISETP.LT.AND P3, PT, R14, R12, PT ;  /* 0x0000000c0e00720c */ /* 0x000fda0003f61270 */
[----:B------:R-:W-:Y:S05]  /*0db0*/  @P2 BRA P3, `(.L_x_21) ;  /* 0x00000000008c2947 */ /* 0x000fea0001800000 */
[----:B------:R-:W-:Y:S01]  /*0dc0*/  IMAD.IADD R14, R9, 0x1, R14 ;  /* 0x00000001090e7824 */ /* 0x000fe200078e020e */
[----:B------:R-:W-:Y:S04]  /*0dd0*/  BSSY.RECONVERGENT B1, `(.L_x_22) ;  /* 0x0000019000017945 */ /* 0x000fe80003800200 */
[----:B------:R-:W-:-:S13]  /*0de0*/  ISETP.GE.AND P2, PT, R14, RZ, PT ;  /* 0x000000ff0e00720c */ /* 0x000fda0003f46270 */
[----:B------:R-:W-:Y:S05]  /*0df0*/  @!P2 BRA `(.L_x_23) ;  /* 0x000000000044a947 */ /* 0x000fea0003800000 */
[----:B------:R-:W2:Y:S01]  /*0e00*/  LDCU UR4, c[0x0][0x388] ;  /* 0x00007100ff0477ac */ /* 0x000ea20008000800 */
[----:B0-----:R-:W-:-:S05]  /*0e10*/  IMAD.MOV.U32 R23, RZ, RZ, R14 ;  /* 0x000000ffff177224 */ /* 0x001fca00078e000e */
[----:B--2---:R-:W-:-:S13]  /*0e20*/  ISETP.GE.AND P2, PT, R23, UR4, PT ;  /* 0x0000000417007c0c */ /* 0x004fda000bf46270 */
[----:B------:R-:W0:Y:S01]  /*0e30*/  @P2 LDC R15, c[0x0][0x38c] ;  /* 0x0000e300ff0f2b82 */ /* 0x000e220000000800 */
[----:B------:R-:W-:Y:S01]  /*0e40*/  @P2 IMAD.IADD R25, R10, 0x1, R7 ;  /* 0x000000010a192824 */ /* 0x000fe200078e0207 */
        /* <DEDUP_REMOVED lines=12> */
.L_x_23:
[----:B------:R-:W2:Y:S01]  /*0f10*/  LDCU UR4, c[0x0][0x38c] ;  /* 0x00007180ff0477ac */ /* 0x000ea20008000800 */
[C---:B------:R-:W-:Y:S02]  /*0f20*/  ISETP.GE.AND P3, PT, R16.reuse, RZ, PT ;  /* 0x000000ff1000720c */ /* 0x040fe40003f66270 */
[----:B--2---:R-:W-:-:S04]  /*0f30*/  ISETP.GE.AND P2, PT, R16, UR4, PT ;  /* 0x0000000410007c0c */ /* 0x004fc8000bf46270 */
[----:B0-----:R-:W-:-:S04]  /*0f40*/  SEL R23, R17, R10, !P2 ;  /* 0x0000000a11177207 */ /* 0x001fc80005000000 */
[----:B------:R-:W-:-:S07]  /*0f50*/  SEL R23, R23, RZ, P3 ;  /* 0x000000ff17177207 */ /* 0x000fce0001800000 */
.L_x_24:
[----:B------:R-:W-:Y:S05]  /*0f60*/  BSYNC.RECONVERGENT B1 ;  /* 0x0000000000017941 */ /* 0x000fea0003800200 */
.L_x_22:
[----:B------:R-:W0:Y:S02]  /*0f70*/  LDC.64 R14, c[0x0][0x380] ;  /* 0x0000e000ff0e7b82 */ /* 0x000e240000000a00 */
[----:B0-----:R-:W-:-:S05]  /*0f80*/  IMAD.WIDE R14, R23, 0x3, R14 ;  /* 0x00000003170e7825 */ /* 0x001fca00078e020e */
[----:B-1----:R-:W2:Y:S04]  /*0f90*/  LDG.E.U8 R22, desc[UR10][R14.64] ;  /* 0x0000000a0e167981 */ /* 0x002ea8000c1e1100 */
[----:B------:R-:W3:Y:S04]  /*0fa0*/  LDG.E.U8 R24, desc[UR10][R14.64+0x1] ;  /* 0x0000010a0e187981 */ /* 0x000ee8000c1e1100 */
[----:B------:R-:W4:Y:S04]  /*0fb0*/  LDG.E.U8 R26, desc[UR10][R14.64+0x2] ;  /* 0x0000020a0e1a7981 */ /* 0x000f28000c1e1100 */
[----:B--2---:R2:W-:Y:S04]  /*0fc0*/  STS.U8 [R19+0x3], R22 ;  /* 0x0000031613007388 */ /* 0x0045e80000000000 */
[----:B---3--:R2:W-:Y:S04]  /*0fd0*/  STS.U8 [R19+0x4], R24 ;  /* 0x0000041813007388 */ /* 0x0085e80000000000 */
[----:B----4-:R2:W-:Y:S02]  /*0fe0*/  STS.U8 [R19+0x5], R26 ;  /* 0x0000051a13007388 */ /* 0x0105e40000000000 */
.L_x_21:
[----:B------:R-:W-:-:S05]  /*0ff0*/  VIADD R14, R20, 0x2 ;  /* 0x00000002140e7836 */ /* 0x000fca0000000000 */
[----:B------:R-:W-:-:S04]  /*1000*/  ISETP.GE.AND P0, PT, R14, R5, P0 ;  /* 0x000000050e00720c */ /* 0x000fc80000706270 */
[----:B------:R-:W-:-:S04]  /*1010*/  ISETP.LT.AND P0, PT, R14, R12, P0 ;  /* 0x0000000c0e00720c */ /* 0x000fc80000701270 */
[----:B------:R-:W-:-:S13]  /*1020*/  ISETP.EQ.OR P0, PT, R21, 0x2, P0 ;  /* 0x000000021500780c */ /* 0x000fda0000702670 */
[----:B------:R-:W-:Y:S05]  /*1030*/  @P0 BRA `(.L_x_2) ;  /* 0x0000000000880947 */ /* 0x000fea0003800000 */
[----:B------:R-:W-:Y:S01]  /*1040*/  IMAD.IADD R14, R9, 0x1, R14 ;  /* 0x00000001090e7824 */ /* 0x000fe200078e020e */
[----:B------:R-:W-:Y:S04]  /*1050*/  BSSY.RECONVERGENT B1, `(.L_x_25) ;  /* 0x0000018000017945 */ /* 0x000fe80003800200 */
[----:B------:R-:W-:-:S13]  /*1060*/  ISETP.GE.AND P0, PT, R14, RZ, PT ;  /* 0x000000ff0e00720c */ /* 0x000fda0003f06270 */
[----:B------:R-:W-:Y:S05]  /*1070*/  @!P0 BRA `(.L_x_26) ;  /* 0x0000000000408947 */ /* 0x000fea0003800000 */
[----:B------:R-:W3:Y:S01]  /*1080*/  LDCU UR4, c[0x0][0x388] ;  /* 0x00007100ff0477ac */ /* 0x000ee20008000800 */
[----:B------:R-:W-:-:S05]  /*1090*/  IMAD.MOV.U32 R21, RZ, RZ, R14 ;  /* 0x000000ffff157224 */ /* 0x000fca00078e000e */
[----:B---3--:R-:W-:-:S13]  /*10a0*/  ISETP.GE.AND P0, PT, R21, UR4, PT ;  /* 0x0000000415007c0c */ /* 0x008fda000bf06270 */
[----:B------:R-:W3:Y:S01]  /*10b0*/  @P0 LDC R15, c[0x0][0x38c] ;  /* 0x0000e300ff0f0b82 */ /* 0x000ee20000000800 */
[C---:B------:R-:W-:Y:S02]  /*10c0*/  @P0 ISETP.GE.AND P2, PT, R16.reuse, RZ, PT ;  /* 0x000000ff1000020c */ /* 0x040fe40003f46270 */
[----:B---3--:R-:W-:-:S13]  /*10d0*/  ISETP.GE.AND P3, PT, R16, R15, P0 ;  /* 0x0000000f1000720c */ /* 0x008fda0000766270 */
[----:B------:R-:W-:-:S05]  /*10e0*/  @P3 IMAD.IADD R18, R10, 0x1, R7 ;  /* 0x000000010a123824 */ /* 0x000fca00078e0207 */
[----:B------:R-:W-:Y:S01]  /*10f0*/  @P0 SEL R21, R7, R18, !P2 ;  /* 0x0000001207150207 */ /* 0x000fe20005000000 */
[----:B------:R-:W-:Y:S06]  /*1100*/  @P0 BRA `(.L_x_27) ;  /* 0x0000000000300947 */ /* 0x000fec0003800000 */
[----:B------:R-:W-:-:S13]  /*1110*/  ISETP.GE.AND P0, PT, R16, RZ, PT ;  /* 0x000000ff1000720c */ /* 0x000fda0003f06270 */
[----:B------:R-:W-:Y:S05]  /*1120*/  @!P0 BRA `(.L_x_27) ;  /* 0x0000000000288947 */ /* 0x000fea0003800000 */
[----:B------:R-:W3:Y:S02]  /*1130*/  LDCU UR4, c[0x0][0x38c] ;  /* 0x00007180ff0477ac */ /* 0x000ee40008000800 */
[----:B---3--:R-:W-:-:S13]  /*1140*/  ISETP.GE.AND P0, PT, R16, UR4, PT ;  /* 0x0000000410007c0c */ /* 0x008fda000bf06270 */
[----:B------:R-:W-:-:S04]  /*1150*/  @P0 IMAD.IADD R21, R10, 0x1, R21 ;  /* 0x000000010a150824 */ /* 0x000fc800078e0215 */
[----:B------:R-:W-:Y:S01]  /*1160*/  @!P0 IMAD.IADD R21, R17, 0x1, R21 ;  /* 0x0000000111158824 */ /* 0x000fe200078e0215 */
[----:B------:R-:W-:Y:S06]  /*1170*/  BRA `(.L_x_27) ;  /* 0x0000000000147947 */ /* 0x000fec0003800000 */
.L_x_26:
[----:B------:R-:W3:Y:S01]  /*1180*/  LDCU UR4, c[0x0][0x38c] ;  /* 0x00007180ff0477ac */ /* 0x000ee20008000800 */
[C---:B------:R-:W-:Y:S02]  /*1190*/  ISETP.GE.AND P2, PT, R16.reuse, RZ, PT ;  /* 0x000000ff1000720c */ /* 0x040fe40003f46270 */
[----:B---3--:R-:W-:-:S04]  /*11a0*/  ISETP.GE.AND P0, PT, R16, UR4, PT ;  /* 0x0000000410007c0c */ /* 0x008fc8000bf06270 */
[----:B------:R-:W-:-:S04]  /*11b0*/  SEL R17, R17, R10, !P0 ;  /* 0x0000000a11117207 */ /* 0x000fc80004000000 */
[----:B------:R-:W-:-:S07]  /*11c0*/  SEL R21, R17, RZ, P2 ;  /* 0x000000ff11157207 */ /* 0x000fce0001000000 */
.L_x_27:
[----:B------:R-:W-:Y:S05]  /*11d0*/  BSYNC.RECONVERGENT B1 ;  /* 0x0000000000017941 */ /* 0x000fea0003800200 */
.L_x_25:
[----:B------:R-:W3:Y:S02]  /*11e0*/  LDC.64 R14, c[0x0][0x380] ;  /* 0x0000e000ff0e7b82 */ /* 0x000ee40000000a00 */
[----:B---3--:R-:W-:-:S05]  /*11f0*/  IMAD.WIDE R14, R21, 0x3, R14 ;  /* 0x00000003150e7825 */ /* 0x008fca00078e020e */
[----:B------:R-:W3:Y:S04]  /*1200*/  LDG.E.U8 R16, desc[UR10][R14.64] ;  /* 0x0000000a0e107981 */ /* 0x000ee8000c1e1100 */
[----:B------:R-:W4:Y:S04]  /*1210*/  LDG.E.U8 R18, desc[UR10][R14.64+0x1] ;  /* 0x0000010a0e127981 */ /* 0x000f28000c1e1100 */
[----:B------:R-:W5:Y:S04]  /*1220*/  LDG.E.U8 R20, desc[UR10][R14.64+0x2] ;  /* 0x0000020a0e147981 */ /* 0x000f68000c1e1100 */
[----:B---3--:R3:W-:Y:S04]  /*1230*/  STS.U8 [R19+0x6], R16 ;  /* 0x0000061013007388 */ /* 0x0087e80000000000 */
[----:B----4-:R3:W-:Y:S04]  /*1240*/  STS.U8 [R19+0x7], R18 ;  /* 0x0000071213007388 */ /* 0x0107e80000000000 */
[----:B-----5:R3:W-:Y:S02]  /*1250*/  STS.U8 [R19+0x8], R20 ;  /* 0x0000081413007388 */ /* 0x0207e40000000000 */
.L_x_2:
[----:B------:R-:W-:-:S05]  /*1260*/  VIADD R13, R13, 0x1 ;  /* 0x000000010d0d7836 */ /* 0x000fca0000000000 */
[----:B------:R-:W-:-:S13]  /*1270*/  ISETP.NE.AND P0, PT, R13, R8, PT ;  /* 0x000000080d00720c */ /* 0x000fda0003f05270 */
[----:B------:R-:W-:Y:S05]  /*1280*/  @P0 BRA `(.L_x_28) ;  /* 0xfffffff000240947 */ /* 0x000fea000383ffff */
.L_x_1:
[----:B------:R-:W-:Y:S05]  /*1290*/  BSYNC.RECONVERGENT B0 ;  /* 0x0000000000007941 */ /* 0x000fea0003800200 */
.L_x_0:
[----:B------:R-:W4:Y:S08]  /*12a0*/  LDC R11, c[0x0][0x390] ;  /* 0x0000e400ff0b7b82 */ /* 0x000f300000000800 */
[----:B------:R-:W-:Y:S01]  /*12b0*/  BAR.SYNC.DEFER_BLOCKING 0x0 ;  /* 0x0000000000007b1d */ /* 0x000fe20000010000 */
[----:B----4-:R-:W-:-:S13]  /*12c0*/  ISETP.GE.AND P0, PT, R11, 0x1, PT ;  /* 0x000000010b00780c */ /* 0x010fda0003f06270 */
[----:B------:R-:W-:Y:S05]  /*12d0*/  @!P0 EXIT ;  /* 0x000000000000894d */ /* 0x000fea0003800000 */
[----:B------:R-:W4:Y:S01]  /*12e0*/  S2R R5, SR_TID.X ;  /* 0x0000000000057919 */ /* 0x000f220000002100 */
[----:B------:R-:W5:Y:S01]  /*12f0*/  LDC.64 R8, c[0x0][0x398] ;  /* 0x0000e600ff087b82 */ /* 0x000f620000000a00 */
[----:B------:R-:W-:Y:S01]  /*1300*/  IMAD.MOV.U32 R10, RZ, RZ, 0x3 ;  /* 0x00000003ff0a7424 */ /* 0x000fe200078e00ff */
[C---:B-123--:R-:W-:Y:S02]  /*1310*/  LOP3.LUT R19, R11.reuse, 0x7, RZ, 0xc0, !PT ;  /* 0x000000070b137812 */ /* 0x04efe400078ec0ff */
[----:B0-----:R-:W-:Y:S02]  /*1320*/  CS2R R16, SRZ ;  /* 0x0000000000107805 */ /* 0x001fe4000001ff00 */
[----:B------:R-:W-:Y:S01]  /*1330*/  LOP3.LUT R20, R11, 0x3, RZ, 0xc0, !PT ;  /* 0x000000030b147812 */ /* 0x000fe200078ec0ff */
[----:B------:R-:W-:Y:S01]  /*1340*/  IMAD R7, R3, R10, -0x3 ;  /* 0xfffffffd03077424 */ /* 0x000fe200078e020a */
[----:B------:R-:W-:Y:S01]  /*1350*/  UMOV UR4, URZ ;  /* 0x000000ff00047c82 */ /* 0x000fe20008000000 */
[----:B------:R-:W-:-:S02]  /*1360*/  VIADD R12, R19, 0xffffffff ;  /* 0xffffffff130c7836 */ /* 0x000fc40000000000 */
[----:B------:R-:W-:-:S03]  /*1370*/  IMAD.MOV.U32 R18, RZ, RZ, RZ ;  /* 0x000000ffff127224 */ /* 0x000fc600078e00ff */
[----:B------:R-:W-:Y:S01]  /*1380*/  ISETP.GE.U32.AND P1, PT, R12, 0x3, PT ;  /* 0x000000030c00780c */ /* 0x000fe20003f26070 */
[----:B-----5:R-:W-:Y:S01]  /*1390*/  IMAD.WIDE R2, R2, 0x3, R8 ;  /* 0x0000000302027825 */ /* 0x020fe200078e0208 */
[----:B------:R-:W-:-:S03]  /*13a0*/  LOP3.LUT R8, R11, 0x7ffffff8, RZ, 0xc0, !PT ;  /* 0x7ffffff80b087812 */ /* 0x000fc600078ec0ff */
[----:B----4-:R-:W-:Y:S02]  /*13b0*/  IMAD R10, R5, 0x3, R6 ;  /* 0x00000003050a7824 */ /* 0x010fe400078e0206 */
[----:B------:R-:W-:Y:S02]  /*13c0*/  IMAD.MOV R6, RZ, RZ, -R8 ;  /* 0x000000ffff067224 */ /* 0x000fe400078e0a08 */
[----:B------:R-:W-:-:S07]  /*13d0*/  VIADD R10, R10, 0xb ;  /* 0x0000000b0a0a7836 */ /* 0x000fce0000000000 */
.L_x_34:
[----:B------:R-:W0:Y:S01]  /*13e0*/  LDCU UR12, c[0x0][0x390] ;  /* 0x00007200ff0c77ac */ /* 0x000e220008000800 */
[----:B------:R-:W-:Y:S01]  /*13f0*/  IADD3 R11, PT, PT, R0, UR4, RZ ;  /* 0x00000004000b7c10 */ /* 0x000fe2000fffe0ff */
[----:B------:R-:W-:-:S04]  /*1400*/  IMAD.MOV.U32 R12, RZ, RZ, RZ ;  /* 0x000000ffff0c7224 */ /* 0x000fc800078e00ff */
[----:B------:R-:W-:Y:S01]  /*1410*/  IMAD R9, R4, R11, R5 ;  /* 0x0000000b04097224 */ /* 0x000fe200078e0205 */
[----:B0-----:R-:W-:Y:S02]  /*1420*/  UISETP.GE.U32.AND UP1, UPT, UR12, 0x8, UPT ;  /* 0x000000080c00788c */ /* 0x001fe4000bf26070 */
[----:B------:R-:W-:Y:S02]  /*1430*/  UIMAD UR9, UR4, UR12, URZ ;  /* 0x0000000c040972a4 */ /* 0x000fe4000f8e02ff */
[----:B------:R-:W-:-:S04]  /*1440*/  UIADD3 UR4, UPT, UPT, UR4, 0x1, URZ ;  /* 0x0000000104047890 */ /* 0x000fc8000fffe0ff */
[----:B------:R-:W-:Y:S01]  /*1450*/  UISETP.NE.AND UP0, UPT, UR4, UR12, UPT ;  /* 0x0000000c0400728c */ /* 0x000fe2000bf05270 */
[----:B------:R-:W-:Y:S10]  /*1460*/  BRA.U !UP1, `(.L_x_29) ;  /* 0x0000000509687547 */ /* 0x000ff4000b800000 */
[----:B------:R-:W-:Y:S01]  /*1470*/  IMAD R11, R7, R11, R10 ;  /* 0x0000000b070b7224 */ /* 0x000fe200078e020a */
[----:B------:R-:W-:Y:S01]  /*1480*/  UMOV UR5, 0x10 ;  /* 0x0000001000057882 */ /* 0x000fe20000000000 */
[----:B------:R-:W-:Y:S01]  /*1490*/  IMAD.MOV.U32 R12, RZ, RZ, R6 ;  /* 0x000000ffff0c7224 */ /* 0x000fe200078e0006 */
[----:B------:R-:W-:-:S12]  /*14a0*/  UIMAD UR5, UR9, 0x4, UR5 ;  /* 0x00000004090578a4 */ /* 0x000fd8000f8e0205 */
.L_x_30:
[----:B------:R-:W0:Y:S01]  /*14b0*/  LDS.U8 R13, [R11+-0xb] ;  /* 0xfffff5000b0d7984 */ /* 0x000e220000000000 */
[----:B------:R-:W1:Y:S01]  /*14c0*/  LDCU UR6, c[0x3][UR5+-0x10] ;  /* 0x00fffe00050677ac */ /* 0x000e620008000800 */
[----:B------:R-:W-:Y:S02]  /*14d0*/  VIADD R12, R12, 0x8 ;  /* 0x000000080c0c7836 */ /* 0x000fe40000000000 */
[----:B------:R-:W2:Y:S01]  /*14e0*/  LDS.U8 R15, [R11+-0xa] ;  /* 0xfffff6000b0f7984 */ /* 0x000ea20000000000 */
[----:B------:R-:W3:Y:S02]  /*14f0*/  LDCU UR7, c[0x3][UR5+-0xc] ;  /* 0x00fffe80050777ac */ /* 0x000ee40008000800 */
[----:B------:R-:W-:Y:S01]  /*1500*/  ISETP.NE.AND P0, PT, R12, RZ, PT ;  /* 0x000000ff0c00720c */ /* 0x000fe20003f05270 */
[----:B------:R-:W4:Y:S01]  /*1510*/  LDS.U8 R24, [R11+-0x9] ;  /* 0xfffff7000b187984 */ /* 0x000f220000000000 */
[----:B------:R-:W5:Y:S03]  /*1520*/  LDCU UR8, c[0x3][UR5+0xc] ;  /* 0x00c00180050877ac */ /* 0x000f660008000800 */
[----:B------:R-:W3:Y:S04]  /*1530*/  LDS.U8 R21, [R11+-0x7] ;  /* 0xfffff9000b157984 */ /* 0x000ee80000000000 */
[----:B------:R-:W5:Y:S04]  /*1540*/  LDS.U8 R23, [R11+-0x8] ;  /* 0xfffff8000b177984 */ /* 0x000f680000000000 */
[----:B------:R-:W5:Y:S04]  /*1550*/  LDS.U8 R22, [R11+-0x6] ;  /* 0xfffffa000b167984 */ /* 0x000f680000000000 */
[----:B------:R-:W5:Y:S01]  /*1560*/  LDS.U8 R14, [R11+-0x5] ;  /* 0xfffffb000b0e7984 */ /* 0x000f620000000000 */
[----:B0-----:R-:W-:-:S03]  /*1570*/  I2FP.F32.U32 R25, R13 ;  /* 0x0000000d00197245 */ /* 0x001fc60000201000 */
[----:B------:R-:W0:Y:S01]  /*1580*/  LDS.U8 R13, [R11+-0x4] ;  /* 0xfffffc000b0d7984 */ /* 0x000e220000000000 */
[----:B--2---:R-:W-:-:S03]  /*1590*/  I2FP.F32.U32 R27, R15 ;  /* 0x0000000f001b7245 */ /* 0x004fc60000201000 */
[----:B------:R-:W2:Y:S01]  /*15a0*/  LDS.U8 R15, [R11+-0x3] ;  /* 0xfffffd000b0f7984 */ /* 0x000ea20000000000 */
[----:B----4-:R-:W-:Y:S01]  /*15b0*/  I2FP.F32.U32 R26, R24 ;  /* 0x00000018001a7245 */ /* 0x010fe20000201000 */
[----:B-1----:R-:W-:Y:S01]  /*15c0*/  FFMA R24, R25, UR6, R16 ;  /* 0x0000000619187c23 */ /* 0x002fe20008000010 */
[----:B------:R-:W-:Y:S01]  /*15d0*/  FFMA R25, R27, UR6, R18 ;  /* 0x000000061b197c23 */ /* 0x000fe20008000012 */
[----:B------:R-:W1:Y:S01]  /*15e0*/  LDS.U8 R16, [R11+-0x2] ;  /* 0xfffffe000b107984 */ /* 0x000e620000000000 */
[----:B---3--:R-:W-:Y:S01]  /*15f0*/  I2FP.F32.U32 R28, R21 ;  /* 0x00000015001c7245 */ /* 0x008fe20000201000 */
[----:B------:R-:W-:Y:S01]  /*1600*/  FFMA R26, R26, UR6, R17 ;  /* 0x000000061a1a7c23 */ /* 0x000fe20008000011 */
[----:B------:R-:W3:Y:S01]  /*1610*/  LDCU UR6, c[0x3][UR5+-0x8] ;  /* 0x00ffff00050677ac */ /* 0x000ee20008000800 */
[----:B------:R-:W4:Y:S01]  /*1620*/  LDS.U8 R18, [R11+-0x1] ;  /* 0xffffff000b127984 */ /* 0x000f220000000000 */
[----:B-----5:R-:W-:Y:S01]  /*1630*/  I2FP.F32.U32 R23, R23 ;  /* 0x0000001700177245 */ /* 0x020fe20000201000 */
[----:B------:R-:W-:-:S02]  /*1640*/  FFMA R25, R28, UR7, R25 ;  /* 0x000000071c197c23 */ /* 0x000fc40008000019 */
[----:B------:R-:W5:Y:S01]  /*1650*/  LDS.U8 R17, [R11] ;  /* 0x000000000b117984 */ /* 0x000f620000000000 */
[----:B------:R-:W-:Y:S01]  /*1660*/  I2FP.F32.U32 R21, R22 ;  /* 0x0000001600157245 */ /* 0x000fe20000201000 */
[----:B------:R-:W-:Y:S02]  /*1670*/  FFMA R24, R23, UR7, R24 ;  /* 0x0000000717187c23 */ /* 0x000fe40008000018 */
[----:B------:R-:W5:Y:S01]  /*1680*/  LDS.U8 R22, [R11+0x2] ;  /* 0x000002000b167984 */ /* 0x000f620000000000 */
[----:B------:R-:W-:Y:S01]  /*1690*/  I2FP.F32.U32 R27, R14 ;  /* 0x0000000e001b7245 */ /* 0x000fe20000201000 */
[----:B------:R-:W-:Y:S01]  /*16a0*/  FFMA R26, R21, UR7, R26 ;  /* 0x00000007151a7c23 */ /* 0x000fe2000800001a */
[----:B------:R-:W4:Y:S01]  /*16b0*/  LDCU UR7, c[0x3][UR5+-0x4] ;  /* 0x00ffff80050777ac */ /* 0x000f220008000800 */
[----:B------:R-:W5:Y:S04]  /*16c0*/  LDS.U8 R21, [R11+0x1] ;  /* 0x000001000b157984 */ /* 0x000f680000000000 */
[----:B------:R-:W5:Y:S01]  /*16d0*/  LDS.U8 R23, [R11+0x3] ;  /* 0x000003000b177984 */ /* 0x000f620000000000 */
[----:B---3--:R-:W-:Y:S01]  /*16e0*/  FFMA R24, R27, UR6, R24 ;  /* 0x000000061b187c23 */ /* 0x008fe20008000018 */
[----:B0-----:R-:W-:-:S02]  /*16f0*/  I2FP.F32.U32 R14, R13 ;  /* 0x0000000d000e7245 */ /* 0x001fc40000201000 */
[----:B------:R-:W0:Y:S01]  /*1700*/  LDS.U8 R13, [R11+0x4] ;  /* 0x000004000b0d7984 */ /* 0x000e220000000000 */
[----:B--2---:R-:W-:Y:S02]  /*1710*/  I2FP.F32.U32 R15, R15 ;  /* 0x0000000f000f7245 */ /* 0x004fe40000201000 */
[----:B------:R-:W-:Y:S02]  /*1720*/  FFMA R25, R14, UR6, R25 ;  /* 0x000000060e197c23 */ /* 0x000fe40008000019 */
[----:B------:R-:W2:Y:S01]  /*1730*/  LDS.U8 R14, [R11+0x5] ;  /* 0x000005000b0e7984 */ /* 0x000ea20000000000 */
[----:B------:R-:W-:Y:S01]  /*1740*/  FFMA R26, R15, UR6, R26 ;  /* 0x000000060f1a7c23 */ /* 0x000fe2000800001a */
[----:B------:R-:W3:Y:S01]  /*1750*/  LDCU UR6, c[0x3][UR5] ;  /* 0x00c00000050677ac */ /* 0x000ee20008000800 */
[----:B-1----:R-:W-:Y:S02]  /*1760*/  I2FP.F32.U32 R15, R16 ;  /* 0x00000010000f7245 */ /* 0x002fe40000201000 */
[----:B----4-:R-:W-:Y:S01]  /*1770*/  I2FP.F32.U32 R18, R18 ;  /* 0x0000001200127245 */ /* 0x010fe20000201000 */
[----:B------:R-:W1:Y:S02]  /*1780*/  LDS.U8 R16, [R11+0x7] ;  /* 0x000007000b107984 */ /* 0x000e640000000000 */
[----:B------:R-:W-:Y:S01]  /*1790*/  FFMA R24, R15, UR7, R24 ;  /* 0x000000070f187c23 */ /* 0x000fe20008000018 */
[----:B-----5:R-:W-:Y:S01]  /*17a0*/  I2FP.F32.U32 R17, R17 ;  /* 0x0000001100117245 */ /* 0x020fe20000201000 */
[----:B------:R-:W4:Y:S01]  /*17b0*/  LDS.U8 R15, [R11+0x6] ;  /* 0x000006000b0f7984 */ /* 0x000f220000000000 */
[----:B------:R-:W-:Y:S01]  /*17c0*/  FFMA R25, R18, UR7, R25 ;  /* 0x0000000712197c23 */ /* 0x000fe20008000019 */
[----:B------:R-:W-:-:S02]  /*17d0*/  I2FP.F32.U32 R22, R22 ;  /* 0x0000001600167245 */ /* 0x000fc40000201000 */
[----:B------:R-:W-:Y:S01]  /*17e0*/  FFMA R26, R17, UR7, R26 ;  /* 0x00000007111a7c23 */ /* 0x000fe2000800001a */
[----:B------:R-:W5:Y:S01]  /*17f0*/  LDS.U8 R18, [R11+0x8] ;  /* 0x000008000b127984 */ /* 0x000f620000000000 */
[----:B------:R-:W4:Y:S01]  /*1800*/  LDCU UR7, c[0x3][UR5+0x8] ;  /* 0x00c00100050777ac */ /* 0x000f220008000800 */
[----:B------:R-:W-:Y:S02]  /*1810*/  I2FP.F32.U32 R21, R21 ;  /* 0x0000001500157245 */ /* 0x000fe40000201000 */
[----:B------:R-:W5:Y:S01]  /*1820*/  LDS.U8 R17, [R11+0x9] ;  /* 0x000009000b117984 */ /* 0x000f620000000000 */
[----:B---3--:R-:W-:Y:S01]  /*1830*/  FFMA R25, R22, UR6, R25 ;  /* 0x0000000616197c23 */ /* 0x008fe20008000019 */
[----:B------:R-:W-:Y:S01]  /*1840*/  I2FP.F32.U32 R23, R23 ;  /* 0x0000001700177245 */ /* 0x000fe20000201000 */
[----:B------:R-:W-:Y:S01]  /*1850*/  FFMA R24, R21, UR6, R24 ;  /* 0x0000000615187c23 */ /* 0x000fe20008000018 */
[----:B------:R-:W3:Y:S03]  /*1860*/  LDS.U8 R22, [R11+0xc] ;  /* 0x00000c000b167984 */ /* 0x000ee60000000000 */
[----:B------:R-:W-:Y:S01]  /*1870*/  FFMA R26, R23, UR6, R26 ;  /* 0x00000006171a7c23 */ /* 0x000fe2000800001a */
[----:B------:R-:W3:Y:S01]  /*1880*/  LDS.U8 R21, [R11+0xa] ;  /* 0x00000a000b157984 */ /* 0x000ee20000000000 */
[----:B------:R-:W1:Y:S03]  /*1890*/  LDCU UR6, c[0x3][UR5+0x4] ;  /* 0x00c00080050677ac */ /* 0x000e660008000800 */
[----:B------:R2:W3:Y:S01]  /*18a0*/  LDS.U8 R23, [R11+0xb] ;  /* 0x00000b000b177984 */ /* 0x0004e20000000000 */
[----:B------:R-:W-:Y:S01]  /*18b0*/  UIADD3 UR5, UPT, UPT, UR5, 0x20, URZ ;  /* 0x0000002005057890 */ /* 0x000fe2000fffe0ff */
[----:B0-----:R-:W-:-:S02]  /*18c0*/  I2FP.F32.U32 R13, R13 ;  /* 0x0000000d000d7245 */ /* 0x001fc40000201000 */
[----:B--2---:R-:W-:Y:S01]  /*18d0*/  I2FP.F32.U32 R14, R14 ;  /* 0x0000000e000e7245 */ /* 0x004fe20000201000 */
[----:B------:R-:W-:Y:S02]  /*18e0*/  VIADD R11, R11, 0x18 ;  /* 0x000000180b0b7836 */ /* 0x000fe40000000000 */
[----:B-1----:R-:W-:Y:S02]  /*18f0*/  FFMA R24, R13, UR6, R24 ;  /* 0x000000060d187c23 */ /* 0x002fe40008000018 */
[----:B------:R-:W-:Y:S01]  /*1900*/  FFMA R25, R14, UR6, R25 ;  /* 0x000000060e197c23 */ /* 0x000fe20008000019 */
[----:B------:R-:W-:Y:S02]  /*1910*/  I2FP.F32.U32 R13, R16 ;  /* 0x00000010000d7245 */ /* 0x000fe40000201000 */
[----:B----4-:R-:W-:-:S03]  /*1920*/  I2FP.F32.U32 R15, R15 ;  /* 0x0000000f000f7245 */ /* 0x010fc60000201000 */
[----:B------:R-:W-:Y:S01]  /*1930*/  FFMA R13, R13, UR7, R24 ;  /* 0x000000070d0d7c23 */ /* 0x000fe20008000018 */
[----:B-----5:R-:W-:Y:S01]  /*1940*/  I2FP.F32.U32 R18, R18 ;  /* 0x0000001200127245 */ /* 0x020fe20000201000 */
[----:B------:R-:W-:Y:S01]  /*1950*/  FFMA R15, R15, UR6, R26 ;  /* 0x000000060f0f7c23 */ /* 0x000fe2000800001a */
[----:B------:R-:W-:-:S03]  /*1960*/  I2FP.F32.U32 R14, R17 ;  /* 0x00000011000e7245 */ /* 0x000fc60000201000 */
[----:B------:R-:W-:Y:S01]  /*1970*/  FFMA R18, R18, UR7, R25 ;  /* 0x0000000712127c23 */ /* 0x000fe20008000019 */
[----:B---3--:R-:W-:Y:S01]  /*1980*/  I2FP.F32.U32 R17, R22 ;  /* 0x0000001600117245 */ /* 0x008fe20000201000 */
[----:B------:R-:W-:Y:S01]  /*1990*/  FFMA R14, R14, UR7, R15 ;  /* 0x000000070e0e7c23 */ /* 0x000fe2000800000f */
[----:B------:R-:W-:-:S03]  /*19a0*/  I2FP.F32.U32 R16, R21 ;  /* 0x0000001500107245 */ /* 0x000fc60000201000 */
[----:B------:R-:W-:Y:S01]  /*19b0*/  FFMA R17, R17, UR8, R14 ;  /* 0x0000000811117c23 */ /* 0x000fe2000800000e */
[----:B------:R-:W-:Y:S01]  /*19c0*/  I2FP.F32.U32 R23, R23 ;  /* 0x0000001700177245 */ /* 0x000fe20000201000 */
[----:B------:R-:W-:-:S04]  /*19d0*/  FFMA R16, R16, UR8, R13 ;  /* 0x0000000810107c23 */ /* 0x000fc8000800000d */
[----:B------:R-:W-:Y:S01]  /*19e0*/  FFMA R18, R23, UR8, R18 ;  /* 0x0000000817127c23 */ /* 0x000fe20008000012 */
[----:B------:R-:W-:Y:S06]  /*19f0*/  @P0 BRA `(.L_x_30) ;  /* 0xfffffff800ac0947 */ /* 0x000fec000383ffff */
[----:B------:R-:W-:-:S07]  /*1a00*/  IMAD.MOV.U32 R12, RZ, RZ, R8 ;  /* 0x000000ffff0c7224 */ /* 0x000fce00078e0008 */
.L_x_29:
[----:B------:R-:W-:-:S13]  /*1a10*/  ISETP.NE.AND P0, PT, R19, RZ, PT ;  /* 0x000000ff1300720c */ /* 0x000fda0003f05270 */
[----:B------:R-:W-:Y:S05]  /*1a20*/  @!P0 BRA `(.L_x_31) ;  /* 0x0000000400988947 */ /* 0x000fea0003800000 */
[----:B------:R-:W-:Y:S01]  /*1a30*/  ISETP.NE.AND P0, PT, R20, RZ, PT ;  /* 0x000000ff1400720c */ /* 0x000fe20003f05270 */
[----:B------:R-:W-:-:S12]  /*1a40*/  @!P1 BRA `(.L_x_32) ;  /* 0x0000000000c49947 */ /* 0x000fd80003800000 */
[----:B------:R-:W0:Y:S01]  /*1a50*/  S2R R14, SR_CgaCtaId ;  /* 0x00000000000e7919 */ /* 0x000e220000008800 */
[----:B------:R-:W-:Y:S01]  /*1a60*/  MOV R11, 0x400 ;  /* 0x00000400000b7802 */ /* 0x000fe20000000f00 */
[----:B------:R-:W-:-:S03]  /*1a70*/  IMAD.IADD R15, R9, 0x1, R12 ;  /* 0x00000001090f7824 */ /* 0x000fc600078e020c */
[----:B0-----:R-:W-:Y:S01]  /*1a80*/  LEA R14, R14, R11, 0x18 ;  /* 0x0000000b0e0e7211 */ /* 0x001fe200078ec0ff */
[C---:B------:R-:W-:Y:S02]  /*1a90*/  VIADD R11, R12.reuse, UR9 ;  /* 0x000000090c0b7c36 */ /* 0x040fe40008000000 */
[----:B------:R-:W-:Y:S02]  /*1aa0*/  VIADD R12, R12, 0x4 ;  /* 0x000000040c0c7836 */ /* 0x000fe40000000000 */
[----:B------:R-:W-:Y:S02]  /*1ab0*/  IMAD R15, R15, 0x3, R14 ;  /* 0x000000030f0f7824 */ /* 0x000fe400078e020e */
[C---:B------:R-:W-:Y:S02]  /*1ac0*/  IMAD.SHL.U32 R21, R11.reuse, 0x4, RZ ;  /* 0x000000040b157824 */ /* 0x040fe400078e00ff */
[----:B------:R-:W-:Y:S01]  /*1ad0*/  IMAD.SHL.U32 R11, R11, 0x4, RZ ;  /* 0x000000040b0b7824 */ /* 0x000fe200078e00ff */
[----:B------:R-:W0:Y:S03]  /*1ae0*/  LDS.U8 R25, [R15] ;  /* 0x000000000f197984 */ /* 0x000e260000000000 */
[----:B------:R-:W1:Y:S01]  /*1af0*/  LDC R21, c[0x3][R21] ;  /* 0x00c0000015157b82 */ /* 0x000e620000000800 */
[----:B------:R-:W2:Y:S04]  /*1b00*/  LDS.U8 R24, [R15+0x1] ;  /* 0x000001000f187984 */ /* 0x000ea80000000000 */
[----:B------:R-:W3:Y:S03]  /*1b10*/  LDS.U8 R22, [R15+0x2] ;  /* 0x000002000f167984 */ /* 0x000ee60000000000 */
[----:B------:R-:W4:Y:S01]  /*1b20*/  LDC R13, c[0x3][R11+0x4] ;  /* 0x00c001000b0d7b82 */ /* 0x000f220000000800 */
[----:B------:R-:W5:Y:S04]  /*1b30*/  LDS.U8 R23, [R15+0x3] ;  /* 0x000003000f177984 */ /* 0x000f680000000000 */
[----:B------:R-:W4:Y:S03]  /*1b40*/  LDS.U8 R14, [R15+0x4] ;  /* 0x000004000f0e7984 */ /* 0x000f260000000000 */
[----:B------:R-:W4:Y:S01]  /*1b50*/  LDC R29, c[0x3][R11+0x8] ;  /* 0x00c002000b1d7b82 */ /* 0x000f220000000800 */
[----:B------:R-:W-:Y:S01]  /*1b60*/  LDS.U8 R27, [R15+0xb] ;  /* 0x00000b000f1b7984 */ /* 0x000fe20000000000 */
[----:B0-----:R-:W-:-:S02]  /*1b70*/  I2FP.F32.U32 R25, R25 ;  /* 0x0000001900197245 */ /* 0x001fc40000201000 */
[----:B--2---:R-:W-:-:S03]  /*1b80*/  I2FP.F32.U32 R24, R24 ;  /* 0x0000001800187245 */ /* 0x004fc60000201000 */
[C---:B-1----:R-:W-:Y:S02]  /*1b90*/  FFMA R26, R21.reuse, R25, R16 ;  /* 0x00000019151a7223 */ /* 0x042fe40000000010 */
[----:B------:R-:W0:Y:S01]  /*1ba0*/  LDS.U8 R16, [R15+0x5] ;  /* 0x000005000f107984 */ /* 0x000e220000000000 */
[----:B---3--:R-:W-:Y:S01]  /*1bb0*/  I2FP.F32.U32 R22, R22 ;  /* 0x0000001600167245 */ /* 0x008fe20000201000 */
[C---:B------:R-:W-:Y:S02]  /*1bc0*/  FFMA R18, R21.reuse, R24, R18 ;  /* 0x0000001815127223 */ /* 0x040fe40000000012 */
[----:B------:R-:W-:Y:S01]  /*1bd0*/  LDS.U8 R25, [R15+0xa] ;  /* 0x00000a000f197984 */ /* 0x000fe20000000000 */
[----:B-----5:R-:W-:Y:S01]  /*1be0*/  I2FP.F32.U32 R24, R23 ;  /* 0x0000001700187245 */ /* 0x020fe20000201000 */
[----:B------:R-:W-:Y:S02]  /*1bf0*/  FFMA R22, R21, R22, R17 ;  /* 0x0000001615167223 */ /* 0x000fe40000000011 */
[----:B------:R-:W1:Y:S01]  /*1c00*/  LDS.U8 R17, [R15+0x6] ;  /* 0x000006000f117984 */ /* 0x000e620000000000 */
[----:B----4-:R-:W-:Y:S01]  /*1c10*/  I2FP.F32.U32 R14, R14 ;  /* 0x0000000e000e7245 */ /* 0x010fe20000201000 */
[----:B------:R-:W-:-:S02]  /*1c20*/  FFMA R26, R13, R24, R26 ;  /* 0x000000180d1a7223 */ /* 0x000fc4000000001a */
[----:B------:R-:W2:Y:S02]  /*1c30*/  LDS.U8 R21, [R15+0x7] ;  /* 0x000007000f157984 */ /* 0x000ea40000000000 */
[----:B------:R-:W-:Y:S02]  /*1c40*/  FFMA R18, R13, R14, R18 ;  /* 0x0000000e0d127223 */ /* 0x000fe40000000012 */
[----:B------:R-:W3:Y:S01]  /*1c50*/  LDS.U8 R23, [R15+0x8] ;  /* 0x000008000f177984 */ /* 0x000ee20000000000 */
[----:B------:R-:W4:Y:S03]  /*1c60*/  LDC R14, c[0x3][R11+0xc] ;  /* 0x00c003000b0e7b82 */ /* 0x000f260000000800 */
[----:B------:R-:W5:Y:S01]  /*1c70*/  LDS.U8 R24, [R15+0x9] ;  /* 0x000009000f187984 */ /* 0x000f620000000000 */
[----:B0-----:R-:W-:-:S05]  /*1c80*/  I2FP.F32.U32 R16, R16 ;  /* 0x0000001000107245 */ /* 0x001fca0000201000 */
[----:B------:R-:W-:Y:S01]  /*1c90*/  FFMA R22, R13, R16, R22 ;  /* 0x000000100d167223 */ /* 0x000fe20000000016 */
[----:B-1----:R-:W-:Y:S02]  /*1ca0*/  I2FP.F32.U32 R17, R17 ;  /* 0x0000001100117245 */ /* 0x002fe40000201000 */
[----:B--2---:R-:W-:-:S03]  /*1cb0*/  I2FP.F32.U32 R21, R21 ;  /* 0x0000001500157245 */ /* 0x004fc60000201000 */
[C---:B------:R-:W-:Y:S01]  /*1cc0*/  FFMA R17, R29.reuse, R17, R26 ;  /* 0x000000111d117223 */ /* 0x040fe2000000001a */
[----:B------:R-:W-:Y:S02]  /*1cd0*/  I2FP.F32.U32 R26, R27 ;  /* 0x0000001b001a7245 */ /* 0x000fe40000201000 */
[----:B---3--:R-:W-:Y:S01]  /*1ce0*/  I2FP.F32.U32 R23, R23 ;  /* 0x0000001700177245 */ /* 0x008fe20000201000 */
[C---:B------:R-:W-:Y:S01]  /*1cf0*/  FFMA R21, R29.reuse, R21, R18 ;  /* 0x000000151d157223 */ /* 0x040fe20000000012 */
[----:B------:R-:W-:Y:S02]  /*1d00*/  I2FP.F32.U32 R18, R25 ;  /* 0x0000001900127245 */ /* 0x000fe40000201000 */
[----:B-----5:R-:W-:Y:S01]  /*1d10*/  I2FP.F32.U32 R24, R24 ;  /* 0x0000001800187245 */ /* 0x020fe20000201000 */
[----:B------:R-:W-:Y:S02]  /*1d20*/  FFMA R23, R29, R23, R22 ;  /* 0x000000171d177223 */ /* 0x000fe40000000016 */
[----:B----4-:R-:W-:-:S02]  /*1d30*/  FFMA R18, R14, R18, R21 ;  /* 0x000000120e127223 */ /* 0x010fc40000000015 */
[C---:B------:R-:W-:Y:S01]  /*1d40*/  FFMA R16, R14.reuse, R24, R17 ;  /* 0x000000180e107223 */ /* 0x040fe20000000011 */
[----:B------:R-:W-:-:S07]  /*1d50*/  FFMA R17, R14, R26, R23 ;  /* 0x0000001a0e117223 */ /* 0x000fce0000000017 */
.L_x_32:
[----:B------:R-:W-:Y:S05]  /*1d60*/  @!P0 BRA `(.L_x_31) ;  /* 0x0000000000c88947 */ /* 0x000fea0003800000 */
[----:B------:R-:W-:Y:S01]  /*1d70*/  ISETP.NE.AND P0, PT, R20, 0x1, PT ;  /* 0x000000011400780c */ /* 0x000fe20003f05270 */
[----:B------:R-:W-:-:S12]  /*1d80*/  ULOP3.LUT UP1, URZ, UR12, 0x1, URZ, 0xc0, !UPT ;  /* 0x000000010cff7892 */ /* 0x000fd8000f82c0ff */
[----:B------:R-:W-:Y:S05]  /*1d90*/  @!P0 BRA `(.L_x_33) ;  /* 0x0000000000748947 */ /* 0x000fea0003800000 */
[----:B------:R-:W0:Y:S01]  /*1da0*/  S2R R14, SR_CgaCtaId ;  /* 0x00000000000e7919 */ /* 0x000e220000008800 */
[----:B------:R-:W-:Y:S01]  /*1db0*/  MOV R13, 0x400 ;  /* 0x00000400000d7802 */ /* 0x000fe20000000f00 */
[----:B------:R-:W-:Y:S02]  /*1dc0*/  IMAD.IADD R11, R9, 0x1, R12 ;  /* 0x00000001090b7824 */ /* 0x000fe400078e020c */
[C---:B------:R-:W-:Y:S02]  /*1dd0*/  VIADD R21, R12.reuse, UR9 ;  /* 0x000000090c157c36 */ /* 0x040fe40008000000 */
[----:B------:R-:W-:Y:S02]  /*1de0*/  VIADD R12, R12, 0x2 ;  /* 0x000000020c0c7836 */ /* 0x000fe40000000000 */
[C---:B------:R-:W-:Y:S02]  /*1df0*/  IMAD.SHL.U32 R23, R21.reuse, 0x4, RZ ;  /* 0x0000000415177824 */ /* 0x040fe400078e00ff */
[----:B------:R-:W-:-:S04]  /*1e00*/  IMAD.SHL.U32 R21, R21, 0x4, RZ ;  /* 0x0000000415157824 */ /* 0x000fc800078e00ff */
[----:B------:R-:W1:Y:S08]  /*1e10*/  LDC R23, c[0x3][R23] ;  /* 0x00c0000017177b82 */ /* 0x000e700000000800 */
[----:B------:R-:W2:Y:S01]  /*1e20*/  LDC R21, c[0x3][R21+0x4] ;  /* 0x00c0010015157b82 */ /* 0x000ea20000000800 */
[----:B0-----:R-:W-:-:S05]  /*1e30*/  LEA R14, R14, R13, 0x18 ;  /* 0x0000000d0e0e7211 */ /* 0x001fca00078ec0ff */
[----:B------:R-:W-:-:S05]  /*1e40*/  IMAD R24, R11, 0x3, R14 ;  /* 0x000000030b187824 */ /* 0x000fca00078e020e */
[----:B------:R-:W0:Y:S04]  /*1e50*/  LDS.U8 R22, [R24+0x1] ;  /* 0x0000010018167984 */ /* 0x000e280000000000 */
[----:B------:R-:W3:Y:S04]  /*1e60*/  LDS.U8 R25, [R24] ;  /* 0x0000000018197984 */ /* 0x000ee80000000000 */
[----:B------:R-:W4:Y:S04]  /*1e70*/  LDS.U8 R11, [R24+0x2] ;  /* 0x00000200180b7984 */ /* 0x000f280000000000 */
[----:B------:R-:W5:Y:S04]  /*1e80*/  LDS.U8 R13, [R24+0x3] ;  /* 0x00000300180d7984 */ /* 0x000f680000000000 */
[----:B------:R-:W2:Y:S04]  /*1e90*/  LDS.U8 R14, [R24+0x4] ;  /* 0x00000400180e7984 */ /* 0x000ea80000000000 */
[----:B------:R-:W2:Y:S01]  /*1ea0*/  LDS.U8 R15, [R24+0x5] ;  /* 0x00000500180f7984 */ /* 0x000ea20000000000 */
[----:B0-----:R-:W-:-:S02]  /*1eb0*/  I2FP.F32.U32 R27, R22 ;  /* 0x00000016001b7245 */ /* 0x001fc40000201000 */
[----:B---3--:R-:W-:-:S03]  /*1ec0*/  I2FP.F32.U32 R25, R25 ;  /* 0x0000001900197245 */ /* 0x008fc60000201000 */
[C---:B-1----:R-:W-:Y:S01]  /*1ed0*/  FFMA R18, R23.reuse, R27, R18 ;  /* 0x0000001b17127223 */ /* 0x042fe20000000012 */
[----:B----4-:R-:W-:Y:S01]  /*1ee0*/  I2FP.F32.U32 R22, R11 ;  /* 0x0000000b00167245 */ /* 0x010fe20000201000 */
[----:B------:R-:W-:Y:S01]  /*1ef0*/  FFMA R16, R23, R25, R16 ;  /* 0x0000001917107223 */ /* 0x000fe20000000010 */
[----:B-----5:R-:W-:-:S03]  /*1f00*/  I2FP.F32.U32 R13, R13 ;  /* 0x0000000d000d7245 */ /* 0x020fc60000201000 */
[----:B------:R-:W-:Y:S01]  /*1f10*/  FFMA R22, R23, R22, R17 ;  /* 0x0000001617167223 */ /* 0x000fe20000000011 */
[----:B--2---:R-:W-:Y:S01]  /*1f20*/  I2FP.F32.U32 R11, R14 ;  /* 0x0000000e000b7245 */ /* 0x004fe20000201000 */
[----:B------:R-:W-:Y:S01]  /*1f30*/  FFMA R16, R21, R13, R16 ;  /* 0x0000000d15107223 */ /* 0x000fe20000000010 */
[----:B------:R-:W-:-:S03]  /*1f40*/  I2FP.F32.U32 R15, R15 ;  /* 0x0000000f000f7245 */ /* 0x000fc60000201000 */
[C---:B------:R-:W-:Y:S02]  /*1f50*/  FFMA R18, R21.reuse, R11, R18 ;  /* 0x0000000b15127223 */ /* 0x040fe40000000012 */
[----:B------:R-:W-:-:S07]  /*1f60*/  FFMA R17, R21, R15, R22 ;  /* 0x0000000f15117223 */ /* 0x000fce0000000016 */
.L_x_33:
[----:B------:R-:W-:Y:S05]  /*1f70*/  BRA.U !UP1, `(.L_x_31) ;  /* 0x0000000109447547 */ /* 0x000fea000b800000 */
[----:B------:R-:W0:Y:S01]  /*1f80*/  S2R R14, SR_CgaCtaId ;  /* 0x00000000000e7919 */ /* 0x000e220000008800 */
[----:B------:R-:W-:Y:S01]  /*1f90*/  MOV R11, 0x400 ;  /* 0x00000400000b7802 */ /* 0x000fe20000000f00 */
[----:B------:R-:W-:Y:S02]  /*1fa0*/  IMAD.IADD R9, R9, 0x1, R12 ;  /* 0x0000000109097824 */ /* 0x000fe400078e020c */
[----:B------:R-:W-:-:S04]  /*1fb0*/  VIADD R12, R12, UR9 ;  /* 0x000000090c0c7c36 */ /* 0x000fc80008000000 */
[----:B------:R-:W-:-:S04]  /*1fc0*/  IMAD.SHL.U32 R12, R12, 0x4, RZ ;  /* 0x000000040c0c7824 */ /* 0x000fc800078e00ff */
[----:B------:R-:W1:Y:S01]  /*1fd0*/  LDC R15, c[0x3][R12] ;  /* 0x00c000000c0f7b82 */ /* 0x000e620000000800 */
[----:B0-----:R-:W-:-:S05]  /*1fe0*/  LEA R14, R14, R11, 0x18 ;  /* 0x0000000b0e0e7211 */ /* 0x001fca00078ec0ff */
[----:B------:R-:W-:-:S05]  /*1ff0*/  IMAD R9, R9, 0x3, R14 ;  /* 0x0000000309097824 */ /* 0x000fca00078e020e */
[----:B------:R-:W0:Y:S04]  /*2000*/  LDS.U8 R11, [R9] ;  /* 0x00000000090b7984 */ /* 0x000e280000000000 */
[----:B------:R-:W2:Y:S04]  /*2010*/  LDS.U8 R13, [R9+0x1] ;  /* 0x00000100090d7984 */ /* 0x000ea80000000000 */
[----:B------:R-:W3:Y:S01]  /*2020*/  LDS.U8 R14, [R9+0x2] ;  /* 0x00000200090e7984 */ /* 0x000ee20000000000 */
[----:B0-----:R-:W-:Y:S02]  /*2030*/  I2FP.F32.U32 R11, R11 ;  /* 0x0000000b000b7245 */ /* 0x001fe40000201000 */
[----:B--2---:R-:W-:-:S03]  /*2040*/  I2FP.F32.U32 R13, R13 ;  /* 0x0000000d000d7245 */ /* 0x004fc60000201000 */
[C---:B-1----:R-:W-:Y:S01]  /*2050*/  FFMA R16, R15.reuse, R11, R16 ;  /* 0x0000000b0f107223 */ /* 0x042fe20000000010 */
[----:B---3--:R-:W-:Y:S01]  /*2060*/  I2FP.F32.U32 R14, R14 ;  /* 0x0000000e000e7245 */ /* 0x008fe20000201000 */
[----:B------:R-:W-:-:S04]  /*2070*/  FFMA R18, R15, R13, R18 ;  /* 0x0000000d0f127223 */ /* 0x000fc80000000012 */
[----:B------:R-:W-:-:S07]  /*2080*/  FFMA R17, R15, R14, R17 ;  /* 0x0000000e0f117223 */ /* 0x000fce0000000011 */
.L_x_31:
[----:B------:R-:W-:Y:S05]  /*2090*/  BRA.U UP0, `(.L_x_34) ;  /* 0xfffffff100d07547 */ /* 0x000fea000b83ffff */
[----:B------:R-:W0:Y:S08]  /*20a0*/  F2I.U32.TRUNC.NTZ R5, R16 ;  /* 0x0000001000057305 */ /* 0x000e30000020f000 */
[----:B------:R-:W1:Y:S01]  /*20b0*/  F2I.U32.TRUNC.NTZ R7, R18 ;  /* 0x0000001200077305 */ /* 0x000e62000020f000 */
[----:B0-----:R-:W-:Y:S07]  /*20c0*/  STG.E.U8 desc[UR10][R2.64], R5 ;  /* 0x0000000502007986 */ /* 0x001fee000c10110a */
[----:B------:R-:W0:Y:S01]  /*20d0*/  F2I.U32.TRUNC.NTZ R17, R17 ;  /* 0x0000001100117305 */ /* 0x000e22000020f000 */
[----:B-1----:R-:W-:Y:S04]  /*20e0*/  STG.E.U8 desc[UR10][R2.64+0x1], R7 ;  /* 0x0000010702007986 */ /* 0x002fe8000c10110a */
[----:B0-----:R-:W-:Y:S01]  /*20f0*/  STG.E.U8 desc[UR10][R2.64+0x2], R17 ;  /* 0x0000021102007986 */ /* 0x001fe2000c10110a */
[----:B------:R-:W-:Y:S05]  /*2100*/  EXIT ;  /* 0x000000000000794d */ /* 0x000fea0003800000 */
.L_x_35:
[----:B------:R-:W-:-:S00]  /*2110*/  BRA `(.L_x_35) ;  /* 0xfffffffc00fc7947 */ /* 0x000fc0000383ffff */
[----:B------:R-:W-:-:S00]  /*2120*/  NOP ;  /* 0x0000000000007918 */ /* 0x000fc00000000000 */
        /* <DEDUP_REMOVED lines=13> */
.L_x_97:


//--------------------- .text._Z14blurImgKernel2P6uchar3iiPfiS0_ --------------------------
	.section	.text._Z14blurImgKernel2P6uchar3iiPfiS0_,"ax",@progbits
	.align	128
        .global         _Z14blurImgKernel2P6uchar3iiPfiS0_
        .type           _Z14blurImgKernel2P6uchar3iiPfiS0_,@function
        .size           _Z14blurImgKernel2P6uchar3iiPfiS0_,(.L_x_98 - _Z14blurImgKernel2P6uchar3iiPfiS0_)
        .other          _Z14blurImgKernel2P6uchar3iiPfiS0_,@"STO_CUDA_ENTRY STV_DEFAULT"
_Z14blurImgKernel2P6uchar3iiPfiS0_:
.text._Z14blurImgKernel2P6uchar3iiPfiS0_:
        /* <DEDUP_REMOVED lines=15> */
[----:B------:R-:W-:-:S06]  /*00f0*/  IMAD R2, R2, R10, R7 ;  /* 0x0000000a02027224 */ /* 0x000fcc00078e0207 */
[----:B------:R-:W2:Y:S08]  /*0100*/  LDC R17, c[0x0][0x398] ;  /* 0x0000e600ff117b82 */ /* 0x000eb00000000800 */
[----:B------:R-:W3:Y:S01]  /*0110*/  S2UR UR5, SR_CgaCtaId ;  /* 0x00000000000579c3 */ /* 0x000ee20000008800 */
[----:B------:R-:W-:Y:S01]  /*0120*/  UMOV UR4, 0x400 ;  /* 0x0000040000047882 */ /* 0x000fe20000000000 */
[----:B------:R-:W4:Y:S01]  /*0130*/  LDCU UR10, c[0x0][0x388] ;  /* 0x00007100ff0a77ac */ /* 0x000f220008000800 */
[----:B0-----:R-:W-:-:S05]  /*0140*/  IMAD.WIDE R12, R2, 0x3, R12 ;  /* 0x00000003020c7825 */ /* 0x001fca00078e020c */
[----:B-1----:R-:W5:Y:S04]  /*0150*/  LDG.E.U8 R14, desc[UR8][R12.64] ;  /* 0x000000080c0e7981 */ /* 0x002f68000c1e1100 */
[----:B------:R-:W4:Y:S04]  /*0160*/  LDG.E.U8 R16, desc[UR8][R12.64+0x1] ;  /* 0x000001080c107981 */ /* 0x000f28000c1e1100 */
[----:B------:R-:W4:Y:S01]  /*0170*/  LDG.E.U8 R18, desc[UR8][R12.64+0x2] ;  /* 0x000002080c127981 */ /* 0x000f22000c1e1100 */
[----:B--2---:R-:W-:Y:S01]  /*0180*/  LEA.HI R4, R17, R17, RZ, 0x1 ;  /* 0x0000001111047211 */ /* 0x004fe200078f08ff */
[----:B------:R-:W-:Y:S01]  /*0190*/  BSSY.RECONVERGENT B0, `(.L_x_36) ;  /* 0x0000113000007945 */ /* 0x000fe20003800200 */
[----:B---3--:R-:W-:Y:S01]  /*01a0*/  ULEA UR4, UR5, UR4, 0x18 ;  /* 0x0000000405047291 */ /* 0x008fe2000f8ec0ff */
[----:B------:R-:W-:-:S02]  /*01b0*/  IADD3 R6, PT, PT, R6, -0x1, R17 ;  /* 0xffffffff06067810 */ /* 0x000fc40007ffe011 */
[----:B------:R-:W-:Y:S02]  /*01c0*/  SHF.R.S32.HI R4, RZ, 0x1, R4 ;  /* 0x00000001ff047819 */ /* 0x000fe40000011404 */
[----:B------:R-:W-:Y:S01]  /*01d0*/  LOP3.LUT P0, RZ, R3, R0, RZ, 0xfc, !PT ;  /* 0x0000000003ff7212 */ /* 0x000fe2000780fcff */
[----:B------:R-:W-:Y:S02]  /*01e0*/  IMAD.U32 R8, RZ, RZ, UR4 ;  /* 0x00000004ff087e24 */ /* 0x000fe4000f8e00ff */
[C---:B------:R-:W-:Y:S02]  /*01f0*/  IMAD.IADD R5, R4.reuse, 0x1, R0 ;  /* 0x0000000104057824 */ /* 0x040fe400078e0200 */
[----:B------:R-:W-:-:S04]  /*0200*/  IMAD.IADD R9, R4, 0x1, R3 ;  /* 0x0000000104097824 */ /* 0x000fc800078e0203 */
[----:B------:R-:W-:-:S04]  /*0210*/  IMAD R5, R6, R5, R9 ;  /* 0x0000000506057224 */ /* 0x000fc800078e0209 */
[----:B------:R-:W-:Y:S01]  /*0220*/  IMAD R9, R5, 0x3, R8 ;  /* 0x0000000305097824 */ /* 0x000fe200078e0208 */
[----:B------:R-:W-:-:S04]  /*0230*/  IADD3 R5, PT, PT, R15, -0x1, R17 ;  /* 0xffffffff0f057810 */ /* 0x000fc80007ffe011 */
[----:B------:R-:W-:Y:S01]  /*0240*/  ISETP.LT.OR P0, PT, R5, 0x1, P0 ;  /* 0x000000010500780c */ /* 0x000fe20000701670 */
[----:B-----5:R0:W-:Y:S04]  /*0250*/  STS.U8 [R9], R14 ;  /* 0x0000000e09007388 */ /* 0x0201e80000000000 */
[----:B----4-:R0:W-:Y:S04]  /*0260*/  STS.U8 [R9+0x1], R16 ;  /* 0x0000011009007388 */ /* 0x0101e80000000000 */
[----:B------:R0:W-:Y:S04]  /*0270*/  STS.U8 [R9+0x2], R18 ;  /* 0x0000021209007388 */ /* 0x0001e80000000000 */
[----:B------:R-:W-:Y:S05]  /*0280*/  @P0 BRA `(.L_x_37) ;  /* 0x00000010000c0947 */ /* 0x000fea0003800000 */
[----:B------:R-:W-:Y:S02]  /*0290*/  VIADD R11, R11, 0xffffffff ;  /* 0xffffffff0b0b7836 */ /* 0x000fe40000000000 */
[----:B0-----:R-:W-:Y:S02]  /*02a0*/  VIADD R9, R10, 0xffffffff ;  /* 0xffffffff0a097836 */ /* 0x001fe40000000000 */
[----:B------:R-:W-:Y:S02]  /*02b0*/  IMAD R10, R11, R10, RZ ;  /* 0x0000000a0b0a7224 */ /* 0x000fe400078e02ff */
[--C-:B------:R-:W-:Y:S02]  /*02c0*/  IMAD.IADD R7, R7, 0x1, -R4.reuse ;  /* 0x0000000107077824 */ /* 0x100fe400078e0a04 */
[----:B------:R-:W-:Y:S02]  /*02d0*/  IMAD.IADD R11, R6, 0x1, -R4 ;  /* 0x00000001060b7824 */ /* 0x000fe400078e0a04 */
[----:B------:R-:W-:-:S07]  /*02e0*/  IMAD.MOV.U32 R13, RZ, RZ, RZ ;  /* 0x000000ffff0d7224 */ /* 0x000fce00078e00ff */
.L_x_64:
[----:B------:R-:W-:-:S13]  /*02f0*/  ISETP.GE.AND P0, PT, R6, 0x1, PT ;  /* 0x000000010600780c */ /* 0x000fda0003f06270 */
[----:B01234-:R-:W-:Y:S05]  /*0300*/  @!P0 BRA `(.L_x_38) ;  /* 0x0000000c00e08947 */ /* 0x01ffea0003800000 */
[----:B------:R-:W0:Y:S01]  /*0310*/  LDCU UR4, c[0x0][0x360] ;  /* 0x00006c00ff0477ac */ /* 0x000e220008000800 */
[----:B------:R-:W1:Y:S01]  /*0320*/  S2UR UR6, SR_CTAID.Y ;  /* 0x00000000000679c3 */ /* 0x000e620000002600 */
[----:B------:R-:W-:Y:S01]  /*0330*/  IMAD.IADD R12, R5, 0x1, -R4 ;  /* 0x00000001050c7824 */ /* 0x000fe200078e0a04 */
[----:B------:R-:W0:Y:S01]  /*0340*/  LDCU UR5, c[0x0][0x398] ;  /* 0x00007300ff0577ac */ /* 0x000e220008000800 */
[----:B------:R-:W-:-:S03]  /*0350*/  IMAD.MOV.U32 R19, RZ, RZ, RZ ;  /* 0x000000ffff137224 */ /* 0x000fc600078e00ff */
[C---:B------:R-:W-:Y:S01]  /*0360*/  ISETP.GE.AND P0, PT, R13.reuse, R12, PT ;  /* 0x0000000c0d00720c */ /* 0x040fe20003f06270 */
[----:B------:R-:W2:Y:S01]  /*0370*/  LDCU UR7, c[0x0][0x388] ;  /* 0x00007100ff0777ac */ /* 0x000ea20008000800 */
[----:B------:R-:W1:Y:S02]  /*0380*/  LDC R15, c[0x0][0x364] ;  /* 0x0000d900ff0f7b82 */ /* 0x000e640000000800 */
[----:B------:R-:W-:Y:S01]  /*0390*/  ISETP.GE.AND P0, PT, R13, R4, !P0 ;  /* 0x000000040d00720c */ /* 0x000fe20004706270 */
[----:B0-----:R-:W-:-:S04]  /*03a0*/  UIADD3 UR4, UPT, UPT, UR4, -0x2, UR5 ;  /* 0xfffffffe04047890 */ /* 0x001fc8000fffe005 */
[----:B------:R-:W-:Y:S01]  /*03b0*/  UISETP.GE.U32.AND UP0, UPT, UR4, 0x3, UPT ;  /* 0x000000030400788c */ /* 0x000fe2000bf06070 */
[----:B-1----:R-:W-:-:S05]  /*03c0*/  IMAD R14, R15, UR6, R0 ;  /* 0x000000060f0e7c24 */ /* 0x002fca000f8e0200 */
[----:B------:R-:W-:-:S05]  /*03d0*/  IADD3 R12, PT, PT, R13, R14, -R4 ;  /* 0x0000000e0d0c7210 */ /* 0x000fca0007ffe804 */
[----:B--2---:R-:W-:-:S04]  /*03e0*/  IMAD R17, R12, UR7, RZ ;  /* 0x000000070c117c24 */ /* 0x004fc8000f8e02ff */
[----:B------:R-:W-:Y:S01]  /*03f0*/  IMAD.IADD R16, R9, 0x1, R17 ;  /* 0x0000000109107824 */ /* 0x000fe200078e0211 */
[----:B------:R-:W-:Y:S06]  /*0400*/  BRA.U !UP0, `(.L_x_39) ;  /* 0x0000000508b87547 */ /* 0x000fec000b800000 */
        /* <DEDUP_REMOVED lines=10> */
.L_x_52:
[----:B------:R-:W-:Y:S01]  /*04b0*/  ISETP.GE.AND P3, PT, R18, R4, P0 ;  /* 0x000000041200720c */ /* 0x000fe20000766270 */
[----:B------:R-:W-:Y:S01]  /*04c0*/  IMAD R15, R6, R13, R18 ;  /* 0x0000000d060f7224 */ /* 0x000fe200078e0212 */
[----:B------:R-:W-:-:S03]  /*04d0*/  ISETP.LT.AND P4, PT, R18, R11, PT ;  /* 0x0000000b1200720c */ /* 0x000fc60003f81270 */
[----:B012---:R-:W-:-:S10]  /*04e0*/  IMAD R22, R15, 0x3, R8 ;  /* 0x000000030f167824 */ /* 0x007fd400078e0208 */
        /* <DEDUP_REMOVED lines=13> */
.L_x_42:
[----:B------:R-:W-:Y:S05]  /*05c0*/  BSYNC.RECONVERGENT B1 ;  /* 0x0000000000017941 */ /* 0x000fea0003800200 */
.L_x_41:
[----:B0-----:R-:W-:-:S05]  /*05d0*/  IMAD.WIDE R14, R23, 0x3, R14 ;  /* 0x00000003170e7825 */ /* 0x001fca00078e020e */
[----:B------:R-:W2:Y:S04]  /*05e0*/  LDG.E.U8 R23, desc[UR8][R14.64] ;  /* 0x000000080e177981 */ /* 0x000ea8000c1e1100 */
[----:B------:R-:W3:Y:S04]  /*05f0*/  LDG.E.U8 R25, desc[UR8][R14.64+0x1] ;  /* 0x000001080e197981 */ /* 0x000ee8000c1e1100 */
[----:B------:R-:W4:Y:S04]  /*0600*/  LDG.E.U8 R27, desc[UR8][R14.64+0x2] ;  /* 0x000002080e1b7981 */ /* 0x000f28000c1e1100 */
[----:B--2---:R0:W-:Y:S04]  /*0610*/  STS.U8 [R22], R23 ;  /* 0x0000001716007388 */ /* 0x0041e80000000000 */
[----:B---3--:R0:W-:Y:S04]  /*0620*/  STS.U8 [R22+0x1], R25 ;  /* 0x0000011916007388 */ /* 0x0081e80000000000 */
[----:B----4-:R0:W-:Y:S02]  /*0630*/  STS.U8 [R22+0x2], R27 ;  /* 0x0000021b16007388 */ /* 0x0101e40000000000 */
.L_x_40:
[----:B------:R-:W-:-:S05]  /*0640*/  VIADD R24, R18, 0x1 ;  /* 0x0000000112187836 */ /* 0x000fca0000000000 */
[C---:B------:R-:W-:Y:S02]  /*0650*/  ISETP.GE.AND P3, PT, R24.reuse, R4, P0 ;  /* 0x000000041800720c */ /* 0x040fe40000766270 */
[----:B------:R-:W-:-:S13]  /*0660*/  ISETP.LT.AND P4, PT, R24, R11, PT ;  /* 0x0000000b1800720c */ /* 0x000fda0003f81270 */
[----:B------:R-:W-:Y:S05]  /*0670*/  @P3 BRA P4, `(.L_x_43) ;  /* 0x0000000000503947 */ /* 0x000fea0002000000 */
[----:B------:R-:W1:Y:S01]  /*0680*/  LDC.64 R14, c[0x0][0x380] ;  /* 0x0000e000ff0e7b82 */ /* 0x000e620000000a00 */
[----:B0-----:R-:W-:Y:S01]  /*0690*/  IMAD.IADD R25, R7, 0x1, R24 ;  /* 0x0000000107197824 */ /* 0x001fe200078e0218 */
        /* <DEDUP_REMOVED lines=10> */
.L_x_45:
[----:B------:R-:W-:Y:S05]  /*0740*/  BSYNC.RECONVERGENT B1 ;  /* 0x0000000000017941 */ /* 0x000fea0003800200 */
.L_x_44:
[----:B-1----:R-:W-:-:S05]  /*0750*/  IMAD.WIDE R14, R23, 0x3, R14 ;  /* 0x00000003170e7825 */ /* 0x002fca00078e020e */
[----:B------:R-:W2:Y:S04]  /*0760*/  LDG.E.U8 R23, desc[UR8][R14.64] ;  /* 0x000000080e177981 */ /* 0x000ea8000c1e1100 */
[----:B------:R-:W3:Y:S04]  /*0770*/  LDG.E.U8 R25, desc[UR8][R14.64+0x1] ;  /* 0x000001080e197981 */ /* 0x000ee8000c1e1100 */
[----:B------:R-:W4:Y:S04]  /*0780*/  LDG.E.U8 R27, desc[UR8][R14.64+0x2] ;  /* 0x000002080e1b7981 */ /* 0x000f28000c1e1100 */
[----:B--2---:R1:W-:Y:S04]  /*0790*/  STS.U8 [R22+0x3], R23 ;  /* 0x0000031716007388 */ /* 0x0043e80000000000 */
[----:B---3--:R1:W-:Y:S04]  /*07a0*/  STS.U8 [R22+0x4], R25 ;  /* 0x0000041916007388 */ /* 0x0083e80000000000 */
[----:B----4-:R1:W-:Y:S02]  /*07b0*/  STS.U8 [R22+0x5], R27 ;  /* 0x0000051b16007388 */ /* 0x0103e40000000000 */
.L_x_43:
[----:B------:R-:W-:-:S05]  /*07c0*/  VIADD R24, R18, 0x2 ;  /* 0x0000000212187836 */ /* 0x000fca0000000000 */
[C---:B------:R-:W-:Y:S02]  /*07d0*/  ISETP.GE.AND P3, PT, R24.reuse, R4, P0 ;  /* 0x000000041800720c */ /* 0x040fe40000766270 */
[----:B------:R-:W-:-:S13]  /*07e0*/  ISETP.LT.AND P4, PT, R24, R11, PT ;  /* 0x0000000b1800720c */ /* 0x000fda0003f81270 */
[----:B------:R-:W-:Y:S05]  /*07f0*/  @P3 BRA P4, `(.L_x_46) ;  /* 0x0000000000503947 */ /* 0x000fea0002000000 */
[----:B------:R-:W2:Y:S01]  /*0800*/  LDC.64 R14, c[0x0][0x380] ;  /* 0x0000e000ff0e7b82 */ /* 0x000ea20000000a00 */
[----:B01----:R-:W-:Y:S01]  /*0810*/  IMAD.IADD R25, R7, 0x1, R24 ;  /* 0x0000000107197824 */ /* 0x003fe200078e0218 */
        /* <DEDUP_REMOVED lines=10> */
.L_x_48:
[----:B------:R-:W-:Y:S05]  /*08c0*/  BSYNC.RECONVERGENT B1 ;  /* 0x0000000000017941 */ /* 0x000fea0003800200 */
.L_x_47:
[----:B--2---:R-:W-:-:S05]  /*08d0*/  IMAD.WIDE R14, R23, 0x3, R14 ;  /* 0x00000003170e7825 */ /* 0x004fca00078e020e */
[----:B------:R-:W2:Y:S04]  /*08e0*/  LDG.E.U8 R23, desc[UR8][R14.64] ;  /* 0x000000080e177981 */ /* 0x000ea8000c1e1100 */
[----:B------:R-:W3:Y:S04]  /*08f0*/  LDG.E.U8 R25, desc[UR8][R14.64+0x1] ;  /* 0x000001080e197981 */ /* 0x000ee8000c1e1100 */
[----:B------:R-:W4:Y:S04]  /*0900*/  LDG.E.U8 R27, desc[UR8][R14.64+0x2] ;  /* 0x000002080e1b7981 */ /* 0x000f28000c1e1100 */
[----:B--2---:R2:W-:Y:S04]  /*0910*/  STS.U8 [R22+0x6], R23 ;  /* 0x0000061716007388 */ /* 0x0045e80000000000 */
[----:B---3--:R2:W-:Y:S04]  /*0920*/  STS.U8 [R22+0x7], R25 ;  /* 0x0000071916007388 */ /* 0x0085e80000000000 */
[----:B----4-:R2:W-:Y:S02]  /*0930*/  STS.U8 [R22+0x8], R27 ;  /* 0x0000081b16007388 */ /* 0x0105e40000000000 */
.L_x_46:
[----:B------:R-:W-:-:S05]  /*0940*/  VIADD R24, R18, 0x3 ;  /* 0x0000000312187836 */ /* 0x000fca0000000000 */
[C---:B------:R-:W-:Y:S02]  /*0950*/  ISETP.GE.AND P3, PT, R24.reuse, R4, P0 ;  /* 0x000000041800720c */ /* 0x040fe40000766270 */
[----:B------:R-:W-:-:S13]  /*0960*/  ISETP.LT.AND P4, PT, R24, R11, PT ;  /* 0x0000000b1800720c */ /* 0x000fda0003f81270 */
[----:B------:R-:W-:Y:S05]  /*0970*/  @P3 BRA P4, `(.L_x_49) ;  /* 0x0000000000503947 */ /* 0x000fea0002000000 */
[----:B------:R-:W3:Y:S01]  /*0980*/  LDC.64 R14, c[0x0][0x380] ;  /* 0x0000e000ff0e7b82 */ /* 0x000ee20000000a00 */
[----:B012---:R-:W-:Y:S01]  /*0990*/  IMAD.IADD R25, R7, 0x1, R24 ;  /* 0x0000000107197824 */ /* 0x007fe200078e0218 */
        /* <DEDUP_REMOVED lines=10> */
.L_x_51:
[----:B------:R-:W-:Y:S05]  /*0a40*/  BSYNC.RECONVERGENT B1 ;  /* 0x0000000000017941 */ /* 0x000fea0003800200 */
.L_x_50:
[----:B---3--:R-:W-:-:S05]  /*0a50*/  IMAD.WIDE R14, R23, 0x3, R14 ;  /* 0x00000003170e7825 */ /* 0x008fca00078e020e */
[----:B------:R-:W2:Y:S04]  /*0a60*/  LDG.E.U8 R23, desc[UR8][R14.64] ;  /* 0x000000080e177981 */ /* 0x000ea8000c1e1100 */
[----:B------:R-:W3:Y:S04]  /*0a70*/  LDG.E.U8 R25, desc[UR8][R14.64+0x1] ;  /* 0x000001080e197981 */ /* 0x000ee8000c1e1100 */
[----:B------:R-:W4:Y:S04]  /*0a80*/  LDG.E.U8 R27, desc[UR8][R14.64+0x2] ;  /* 0x000002080e1b7981 */ /* 0x000f28000c1e1100 */
[----:B--2---:R0:W-:Y:S04]  /*0a90*/  STS.U8 [R22+0x9], R23 ;  /* 0x0000091716007388 */ /* 0x0041e80000000000 */
[----:B---3--:R0:W-:Y:S04]  /*0aa0*/  STS.U8 [R22+0xa], R25 ;  /* 0x00000a1916007388 */ /* 0x0081e80000000000 */
[----:B----4-:R0:W-:Y:S02]  /*0ab0*/  STS.U8 [R22+0xb], R27 ;  /* 0x00000b1b16007388 */ /* 0x0101e40000000000 */
.L_x_49:
[----:B------:R-:W-:-:S05]  /*0ac0*/  VIADD R18, R18, 0x4 ;  /* 0x0000000412127836 */ /* 0x000fca0000000000 */
[----:B------:R-:W-:-:S13]  /*0ad0*/  ISETP.NE.AND P3, PT, R18, R19, PT ;  /* 0x000000131200720c */ /* 0x000fda0003f65270 */
[----:B------:R-:W-:Y:S05]  /*0ae0*/  @P3 BRA `(.L_x_52) ;  /* 0xfffffff800703947 */ /* 0x000fea000383ffff */
.L_x_39:
[----:B------:R-:W-:-:S13]  /*0af0*/  LOP3.LUT P1, R20, R6, 0x3, RZ, 0xc0, !PT ;  /* 0x0000000306147812 */ /* 0x000fda000782c0ff */
[----:B------:R-:W-:Y:S05]  /*0b00*/  @!P1 BRA `(.L_x_38) ;  /* 0x0000000400e09947 */ /* 0x000fea0003800000 */
[C---:B------:R-:W-:Y:S01]  /*0b10*/  ISETP.GE.AND P1, PT, R19.reuse, R4, P0 ;  /* 0x000000041300720c */ /* 0x040fe20000726270 */
        /* <DEDUP_REMOVED lines=12> */
[----:B012---:R-:W-:Y:S01]  /*0be0*/  @P1 IMAD.IADD R23, R10, 0x1, R9 ;  /* 0x000000010a171824 */ /* 0x007fe200078e0209 */
[C---:B------:R-:W-:Y:S02]  /*0bf0*/  @P1 ISETP.GE.AND P3, PT, R12.reuse, RZ, PT ;  /* 0x000000ff0c00120c */ /* 0x040fe40003f66270 */
[----:B---3--:R-:W-:-:S04]  /*0c00*/  @P1 ISETP.GE.AND P2, PT, R12, R15, PT ;  /* 0x0000000f0c00120c */ /* 0x008fc80003f46270 */
        /* <DEDUP_REMOVED lines=10> */
.L_x_55:
[----:B------:R-:W3:Y:S01]  /*0cb0*/  LDCU UR4, c[0x0][0x38c] ;  /* 0x00007180ff0477ac */ /* 0x000ee20008000800 */
[C---:B------:R-:W-:Y:S02]  /*0cc0*/  ISETP.GE.AND P2, PT, R12.reuse, RZ, PT ;  /* 0x000000ff0c00720c */ /* 0x040fe40003f46270 */
[----:B---3--:R-:W-:-:S04]  /*0cd0*/  ISETP.GE.AND P1, PT, R12, UR4, PT ;  /* 0x000000040c007c0c */ /* 0x008fc8000bf26270 */
[----:B------:R-:W-:-:S04]  /*0ce0*/  SEL R21, R17, R10, !P1 ;  /* 0x0000000a11157207 */ /* 0x000fc80004800000 */
[----:B------:R-:W-:-:S07]  /*0cf0*/  SEL R21, R21, RZ, P2 ;  /* 0x000000ff15157207 */ /* 0x000fce0001000000 */
.L_x_56:
[----:B------:R-:W-:Y:S05]  /*0d00*/  BSYNC.RECONVERGENT B1 ;  /* 0x0000000000017941 */ /* 0x000fea0003800200 */
.L_x_54:
[----:B------:R-:W3:Y:S02]  /*0d10*/  LDC.64 R14, c[0x0][0x380] ;  /* 0x0000e000ff0e7b82 */ /* 0x000ee40000000a00 */
[----:B---3--:R-:W-:-:S05]  /*0d20*/  IMAD.WIDE R14, R21, 0x3, R14 ;  /* 0x00000003150e7825 */ /* 0x008fca00078e020e */
[----:B------:R-:W3:Y:S04]  /*0d30*/  LDG.E.U8 R21, desc[UR8][R14.64] ;  /* 0x000000080e157981 */ /* 0x000ee8000c1e1100 */
[----:B012---:R-:W2:Y:S04]  /*0d40*/  LDG.E.U8 R23, desc[UR8][R14.64+0x1] ;  /* 0x000001080e177981 */ /* 0x007ea8000c1e1100 */
[----:B------:R-:W4:Y:S04]  /*0d50*/  LDG.E.U8 R25, desc[UR8][R14.64+0x2] ;  /* 0x000002080e197981 */ /* 0x000f28000c1e1100 */
[----:B---3--:R3:W-:Y:S04]  /*0d60*/  STS.U8 [R18], R21 ;  /* 0x0000001512007388 */ /* 0x0087e80000000000 */
[----:B--2---:R3:W-:Y:S04]  /*0d70*/  STS.U8 [R18+0x1], R23 ;  /* 0x0000011712007388 */ /* 0x0047e80000000000 */
[----:B----4-:R3:W-:Y:S02]  /*0d80*/  STS.U8 [R18+0x2], R25 ;  /* 0x0000021912007388 */ /* 0x0107e40000000000 */
.L_x_53:
[----:B------:R-:W-:-:S13]  /*0d90*/  ISETP.NE.AND P1, PT, R20, 0x1, PT ;  /* 0x000000011400780c */ /* 0x000fda0003f25270 */
[----:B------:R-:W-:Y:S05]  /*0da0*/  @!P1 BRA `(.L_x_38) ;  /* 0x0000000400389947 */ /* 0x000fea0003800000 */
[----:B------:R-:W-:-:S05]  /*0db0*/  VIADD R14, R19, 0x1 ;  /* 0x00000001130e7836 */ /* 0x000fca0000000000 */
[C---:B------:R-:W-:Y:S02]  /*0dc0*/  ISETP.GE.AND P1, PT, R14.reuse, R4, P0 ;  /* 0x000000040e00720c */ /* 0x040fe40000726270 */
[----:B------:R-:W-:-:S13]  /*0dd0*/  ISETP.LT.AND P2, PT, R14, R11, PT ;  /* 0x0000000b0e00720c */ /* 0x000fda0003f41270 */
[----:B------:R-:W-:Y:S05]  /*0de0*/  @P1 BRA P2, `(.L_x_57) ;  /* 0x00000000008c1947 */ /* 0x000fea0001000000 */
[----:B------:R-:W-:Y:S01]  /*0df0*/  IADD3 R14, PT, PT, R19, 0x1, R7 ;  /* 0x00000001130e7810 */ /* 0x000fe20007ffe007 */
[----:B------:R-:W-:Y:S03]  /*0e00*/  BSSY.RECONVERGENT B1, `(.L_x_58) ;  /* 0x0000019000017945 */ /* 0x000fe60003800200 */
[----:B------:R-:W-:-:S13]  /*0e10*/  ISETP.GE.AND P1, PT, R14, RZ, PT ;  /* 0x000000ff0e00720c */ /* 0x000fda0003f26270 */
[----:B------:R-:W-:Y:S05]  /*0e20*/  @!P1 BRA `(.L_x_59) ;  /* 0x0000000000449947 */ /* 0x000fea0003800000 */
[----:B------:R-:W4:Y:S01]  /*0e30*/  LDCU UR4, c[0x0][0x388] ;  /* 0x00007100ff0477ac */ /* 0x000f220008000800 */
[----:B---3--:R-:W-:-:S05]  /*0e40*/  IMAD.MOV.U32 R21, RZ, RZ, R14 ;  /* 0x000000ffff157224 */ /* 0x008fca00078e000e */
[----:B----4-:R-:W-:-:S13]  /*0e50*/  ISETP.GE.AND P1, PT, R21, UR4, PT ;  /* 0x0000000415007c0c */ /* 0x010fda000bf26270 */
        /* <DEDUP_REMOVED lines=14> */
.L_x_59:
[----:B------:R-:W4:Y:S01]  /*0f40*/  LDCU UR4, c[0x0][0x38c] ;  /* 0x00007180ff0477ac */ /* 0x000f220008000800 */
[C---:B------:R-:W-:Y:S02]  /*0f50*/  ISETP.GE.AND P2, PT, R12.reuse, RZ, PT ;  /* 0x000000ff0c00720c */ /* 0x040fe40003f46270 */
[----:B----4-:R-:W-:-:S04]  /*0f60*/  ISETP.GE.AND P1, PT, R12, UR4, PT ;  /* 0x000000040c007c0c */ /* 0x010fc8000bf26270 */
[----:B---3--:R-:W-:-:S04]  /*0f70*/  SEL R21, R17, R10, !P1 ;  /* 0x0000000a11157207 */ /* 0x008fc80004800000 */
[----:B------:R-:W-:-:S07]  /*0f80*/  SEL R21, R21, RZ, P2 ;  /* 0x000000ff15157207 */ /* 0x000fce0001000000 */
.L_x_60:
[----:B------:R-:W-:Y:S05]  /*0f90*/  BSYNC.RECONVERGENT B1 ;  /* 0x0000000000017941 */ /* 0x000fea0003800200 */
.L_x_58:
[----:B------:R-:W3:Y:S02]  /*0fa0*/  LDC.64 R14, c[0x0][0x380] ;  /* 0x0000e000ff0e7b82 */ /* 0x000ee40000000a00 */
[----:B---3--:R-:W-:-:S05]  /*0fb0*/  IMAD.WIDE R14, R21, 0x3, R14 ;  /* 0x00000003150e7825 */ /* 0x008fca00078e020e */
[----:B------:R-:W3:Y:S04]  /*0fc0*/  LDG.E.U8 R21, desc[UR8][R14.64] ;  /* 0x000000080e157981 */ /* 0x000ee8000c1e1100 */
[----:B012---:R-:W2:Y:S04]  /*0fd0*/  LDG.E.U8 R23, desc[UR8][R14.64+0x1] ;  /* 0x000001080e177981 */ /* 0x007ea8000c1e1100 */
[----:B------:R-:W4:Y:S04]  /*0fe0*/  LDG.E.U8 R25, desc[UR8][R14.64+0x2] ;  /* 0x000002080e197981 */ /* 0x000f28000c1e1100 */
[----:B---3--:R0:W-:Y:S04]  /*0ff0*/  STS.U8 [R18+0x3], R21 ;  /* 0x0000031512007388 */ /* 0x0081e80000000000 */
[----:B--2---:R0:W-:Y:S04]  /*1000*/  STS.U8 [R18+0x4], R23 ;  /* 0x0000041712007388 */ /* 0x0041e80000000000 */
[----:B----4-:R0:W-:Y:S02]  /*1010*/  STS.U8 [R18+0x5], R25 ;  /* 0x0000051912007388 */ /* 0x0101e40000000000 */
.L_x_57:
        /* <DEDUP_REMOVED lines=9> */
[----:B------:R-:W4:Y:S01]  /*10b0*/  LDCU UR4, c[0x0][0x388] ;  /* 0x00007100ff0477ac */ /* 0x000f220008000800 */
[----:B------:R-:W-:-:S05]  /*10c0*/  IMAD.MOV.U32 R19, RZ, RZ, R14 ;  /* 0x000000ffff137224 */ /* 0x000fca00078e000e */
[----:B----4-:R-:W-:-:S13]  /*10d0*/  ISETP.GE.AND P0, PT, R19, UR4, PT ;  /* 0x0000000413007c0c */ /* 0x010fda000bf06270 */
[----:B------:R-:W4:Y:S01]  /*10e0*/  @P0 LDC R15, c[0x0][0x38c] ;  /* 0x0000e300ff0f0b82 */ /* 0x000f220000000800 */
[C---:B------:R-:W-:Y:S02]  /*10f0*/  @P0 ISETP.GE.AND P1, PT, R12.reuse, RZ, PT ;  /* 0x000000ff0c00020c */ /* 0x040fe40003f26270 */
[----:B----4-:R-:W-:-:S13]  /*1100*/  ISETP.GE.AND P2, PT, R12, R15, P0 ;  /* 0x0000000f0c00720c */ /* 0x010fda0000746270 */
[----:B------:R-:W-:-:S05]  /*1110*/  @P2 IMAD.IADD R16, R10, 0x1, R9 ;  /* 0x000000010a102824 */ /* 0x000fca00078e0209 */
[----:B------:R-:W-:Y:S01]  /*1120*/  @P0 SEL R19, R9, R16, !P1 ;  /* 0x0000001009130207 */ /* 0x000fe20004800000 */
[----:B------:R-:W-:Y:S06]  /*1130*/  @P0 BRA `(.L_x_63) ;  /* 0x0000000000300947 */ /* 0x000fec0003800000 */
[----:B------:R-:W-:-:S13]  /*1140*/  ISETP.GE.AND P0, PT, R12, RZ, PT ;  /* 0x000000ff0c00720c */ /* 0x000fda0003f06270 */
[----:B------:R-:W-:Y:S05]  /*1150*/  @!P0 BRA `(.L_x_63) ;  /* 0x0000000000288947 */ /* 0x000fea0003800000 */
[----:B------:R-:W4:Y:S02]  /*1160*/  LDCU UR4, c[0x0][0x38c] ;  /* 0x00007180ff0477ac */ /* 0x000f240008000800 */
[----:B----4-:R-:W-:-:S13]  /*1170*/  ISETP.GE.AND P0, PT, R12, UR4, PT ;  /* 0x000000040c007c0c */ /* 0x010fda000bf06270 */
[----:B------:R-:W-:-:S04]  /*1180*/  @P0 IMAD.IADD R19, R10, 0x1, R19 ;  /* 0x000000010a130824 */ /* 0x000fc800078e0213 */
[----:B------:R-:W-:Y:S01]  /*1190*/  @!P0 IMAD.IADD R19, R17, 0x1, R19 ;  /* 0x0000000111138824 */ /* 0x000fe200078e0213 */
[----:B------:R-:W-:Y:S06]  /*11a0*/  BRA `(.L_x_63) ;  /* 0x0000000000147947 */ /* 0x000fec0003800000 */
.L_x_62:
[----:B------:R-:W4:Y:S01]  /*11b0*/  LDCU UR4, c[0x0][0x38c] ;  /* 0x00007180ff0477ac */ /* 0x000f220008000800 */
[C---:B------:R-:W-:Y:S02]  /*11c0*/  ISETP.GE.AND P1, PT, R12.reuse, RZ, PT ;  /* 0x000000ff0c00720c */ /* 0x040fe40003f26270 */
[----:B----4-:R-:W-:-:S04]  /*11d0*/  ISETP.GE.AND P0, PT, R12, UR4, PT ;  /* 0x000000040c007c0c */ /* 0x010fc8000bf06270 */
[----:B------:R-:W-:-:S04]  /*11e0*/  SEL R17, R17, R10, !P0 ;  /* 0x0000000a11117207 */ /* 0x000fc80004000000 */
[----:B------:R-:W-:-:S07]  /*11f0*/  SEL R19, R17, RZ, P1 ;  /* 0x000000ff11137207 */ /* 0x000fce0000800000 */
.L_x_63:
[----:B------:R-:W-:Y:S05]  /*1200*/  BSYNC.RECONVERGENT B1 ;  /* 0x0000000000017941 */ /* 0x000fea0003800200 */
.L_x_61:
[----:B------:R-:W4:Y:S02]  /*1210*/  LDC.64 R14, c[0x0][0x380] ;  /* 0x0000e000ff0e7b82 */ /* 0x000f240000000a00 */
[----:B----4-:R-:W-:-:S05]  /*1220*/  IMAD.WIDE R14, R19, 0x3, R14 ;  /* 0x00000003130e7825 */ /* 0x010fca00078e020e */
[----:B------:R-:W4:Y:S04]  /*1230*/  LDG.E.U8 R17, desc[UR8][R14.64] ;  /* 0x000000080e117981 */ /* 0x000f28000c1e1100 */
[----:B------:R-:W5:Y:S04]  /*1240*/  LDG.E.U8 R19, desc[UR8][R14.64+0x1] ;  /* 0x000001080e137981 */ /* 0x000f68000c1e1100 */
[----:B0--3--:R-:W3:Y:S04]  /*1250*/  LDG.E.U8 R21, desc[UR8][R14.64+0x2] ;  /* 0x000002080e157981 */ /* 0x009ee8000c1e1100 */
[----:B----4-:R4:W-:Y:S04]  /*1260*/  STS.U8 [R18+0x6], R17 ;  /* 0x0000061112007388 */ /* 0x0109e80000000000 */
[----:B-----5:R4:W-:Y:S04]  /*1270*/  STS.U8 [R18+0x7], R19 ;  /* 0x0000071312007388 */ /* 0x0209e80000000000 */
[----:B---3--:R4:W-:Y:S02]  /*1280*/  STS.U8 [R18+0x8], R21 ;  /* 0x0000081512007388 */ /* 0x0089e40000000000 */
.L_x_38:
[----:B------:R-:W-:-:S05]  /*1290*/  VIADD R13, R13, 0x1 ;  /* 0x000000010d0d7836 */ /* 0x000fca0000000000 */
[----:B------:R-:W-:-:S13]  /*12a0*/  ISETP.NE.AND P0, PT, R13, R5, PT ;  /* 0x000000050d00720c */ /* 0x000fda0003f05270 */
[----:B------:R-:W-:Y:S05]  /*12b0*/  @P0 BRA `(.L_x_64) ;  /* 0xfffffff0000c0947 */ /* 0x000fea000383ffff */
.L_x_37:
[----:B------:R-:W-:Y:S05]  /*12c0*/  BSYNC.RECONVERGENT B0 ;  /* 0x0000000000007941 */ /* 0x000fea0003800200 */
.L_x_36:
[----:B------:R-:W5:Y:S08]  /*12d0*/  LDC R7, c[0x0][0x398] ;  /* 0x0000e600ff077b82 */ /* 0x000f700000000800 */
[----:B------:R-:W-:Y:S01]  /*12e0*/  BAR.SYNC.DEFER_BLOCKING 0x0 ;  /* 0x0000000000007b1d */ /* 0x000fe20000010000 */
[----:B-----5:R-:W-:-:S13]  /*12f0*/  ISETP.GE.AND P0, PT, R7, 0x1, PT ;  /* 0x000000010700780c */ /* 0x020fda0003f06270 */
[----:B------:R-:W-:Y:S05]  /*1300*/  @!P0 EXIT ;  /* 0x000000000000894d */ /* 0x000fea0003800000 */
[----:B------:R-:W5:Y:S01]  /*1310*/  LDC.64 R4, c[0x0][0x3a0] ;  /* 0x0000e800ff047b82 */ /* 0x000f620000000a00 */
[----:B------:R-:W-:Y:S02]  /*1320*/  LOP3.LUT R7, R7, 0x7ffffffc, RZ, 0xc0, !PT ;  /* 0x7ffffffc07077812 */ /* 0x000fe400078ec0ff */
[----:B------:R-:W-:Y:S01]  /*1330*/  CS2R R12, SRZ ;  /* 0x00000000000c7805 */ /* 0x000fe2000001ff00 */
[----:B0-----:R-:W-:Y:S01]  /*1340*/  IMAD.MOV.U32 R14, RZ, RZ, RZ ;  /* 0x000000ffff0e7224 */ /* 0x001fe200078e00ff */
[----:B------:R-:W-:Y:S01]  /*1350*/  UMOV UR4, URZ ;  /* 0x000000ff00047c82 */ /* 0x000fe20008000000 */
[----:B-----5:R-:W-:-:S04]  /*1360*/  IMAD.WIDE R4, R2, 0x3, R4 ;  /* 0x0000000302047825 */ /* 0x020fc800078e0204 */
[----:B------:R-:W-:-:S07]  /*1370*/  IMAD.MOV R2, RZ, RZ, -R7 ;  /* 0x000000ffff027224 */ /* 0x000fce00078e0a07 */
.L_x_69:
[----:B0-----:R-:W0:Y:S01]  /*1380*/  LDCU UR5, c[0x0][0x398] ;  /* 0x00007300ff0577ac */ /* 0x001e220008000800 */
[----:B------:R-:W-:Y:S02]  /*1390*/  VIADD R9, R0, UR4 ;  /* 0x0000000400097c36 */ /* 0x000fe40008000000 */
[----:B------:R-:W-:Y:S01]  /*13a0*/  IMAD.MOV.U32 R15, RZ, RZ, RZ ;  /* 0x000000ffff0f7224 */ /* 0x000fe200078e00ff */
[----:B0-----:R-:W-:Y:S02]  /*13b0*/  UISETP.GE.U32.AND UP1, UPT, UR5, 0x4, UPT ;  /* 0x000000040500788c */ /* 0x001fe4000bf26070 */
[----:B------:R-:W-:Y:S02]  /*13c0*/  UIMAD UR11, UR4, UR5, URZ ;  /* 0x00000005040b72a4 */ /* 0x000fe4000f8e02ff */
[----:B------:R-:W-:-:S04]  /*13d0*/  UIADD3 UR4, UPT, UPT, UR4, 0x1, URZ ;  /* 0x0000000104047890 */ /* 0x000fc8000fffe0ff */
[----:B------:R-:W-:Y:S01]  /*13e0*/  UISETP.NE.AND UP0, UPT, UR4, UR5, UPT ;  /* 0x000000050400728c */ /* 0x000fe2000bf05270 */
[----:B-1----:R-:W-:Y:S10]  /*13f0*/  BRA.U !UP1, `(.L_x_65) ;  /* 0x0000000509487547 */ /* 0x002ff4000b800000 */
[----:B------:R-:W0:Y:S01]  /*1400*/  LDCU.64 UR6, c[0x0][0x390] ;  /* 0x00007200ff0677ac */ /* 0x000e220008000a00 */
[----:B------:R-:W-:Y:S02]  /*1410*/  IMAD R10, R6, R9, RZ ;  /* 0x00000009060a7224 */ /* 0x000fe400078e02ff */
[----:B------:R-:W-:Y:S02]  /*1420*/  IMAD R11, R3, 0x3, R8 ;  /* 0x00000003030b7824 */ /* 0x000fe400078e0208 */
[----:B------:R-:W-:Y:S02]  /*1430*/  IMAD.MOV.U32 R15, RZ, RZ, R2 ;  /* 0x000000ffff0f7224 */ /* 0x000fe400078e0002 */
[----:B------:R-:W-:-:S04]  /*1440*/  IMAD R10, R10, 0x3, R11 ;  /* 0x000000030a0a7824 */ /* 0x000fc800078e020b */
[----:B------:R-:W-:Y:S01]  /*1450*/  VIADD R16, R10, 0x5 ;  /* 0x000000050a107836 */ /* 0x000fe20000000000 */
[----:B0-----:R-:W-:-:S04]  /*1460*/  UIMAD.WIDE.U32 UR6, UR11, 0x4, UR6 ;  /* 0x000000040b0678a5 */ /* 0x001fc8000f8e0006 */
[----:B------:R-:W-:-:S04]  /*1470*/  UIADD3 UR10, UP1, UPT, UR6, 0x8, URZ ;  /* 0x00000008060a7890 */ /* 0x000fc8000ff3e0ff */
[----:B------:R-:W-:Y:S02]  /*1480*/  UIADD3.X UR6, UPT, UPT, URZ, UR7, URZ, UP1, !UPT ;  /* 0x00000007ff067290 */ /* 0x000fe40008ffe4ff */
[----:B------:R-:W-:-:S04]  /*1490*/  IMAD.U32 R10, RZ, RZ, UR10 ;  /* 0x0000000aff0a7e24 */ /* 0x000fc8000f8e00ff */
[----:B------:R-:W-:-:S07]  /*14a0*/  IMAD.U32 R11, RZ, RZ, UR6 ;  /* 0x00000006ff0b7e24 */ /* 0x000fce000f8e00ff */
.L_x_66:
[----:B---34-:R-:W3:Y:S04]  /*14b0*/  LDG.E R21, desc[UR8][R10.64+-0x8] ;  /* 0xfffff8080a157981 */ /* 0x018ee8000c1e1900 */
[----:B0-----:R-:W0:Y:S04]  /*14c0*/  LDS.U8 R17, [R16+-0x5] ;  /* 0xfffffb0010117984 */ /* 0x001e280000000000 */
[----:B------:R-:W4:Y:S04]  /*14d0*/  LDS.U8 R18, [R16+-0x4] ;  /* 0xfffffc0010127984 */ /* 0x000f280000000000 */
[----:B------:R-:W5:Y:S04]  /*14e0*/  LDS.U8 R19, [R16+-0x3] ;  /* 0xfffffd0010137984 */ /* 0x000f680000000000 */
[----:B------:R-:W1:Y:S01]  /*14f0*/  LDS.U8 R20, [R16+-0x1] ;  /* 0xffffff0010147984 */ /* 0x000e620000000000 */
[----:B0-----:R-:W-:-:S02]  /*1500*/  I2FP.F32.U32 R17, R17 ;  /* 0x0000001100117245 */ /* 0x001fc40000201000 */
[----:B----4-:R-:W-:Y:S02]  /*1510*/  I2FP.F32.U32 R18, R18 ;  /* 0x0000001200127245 */ /* 0x010fe40000201000 */
[----:B-----5:R-:W-:Y:S01]  /*1520*/  I2FP.F32.U32 R19, R19 ;  /* 0x0000001300137245 */ /* 0x020fe20000201000 */
[C---:B---3--:R-:W-:Y:S02]  /*1530*/  FFMA R14, R21.reuse, R17, R14 ;  /* 0x00000011150e7223 */ /* 0x048fe4000000000e */
[C---:B------:R-:W-:Y:S02]  /*1540*/  FFMA R13, R21.reuse, R18, R13 ;  /* 0x00000012150d7223 */ /* 0x040fe4000000000d */
[----:B------:R-:W-:Y:S01]  /*1550*/  FFMA R12, R21, R19, R12 ;  /* 0x00000013150c7223 */ /* 0x000fe2000000000c */
[----:B------:R-:W0:Y:S01]  /*1560*/  LDS.U8 R18, [R16+-0x2] ;  /* 0xfffffe0010127984 */ /* 0x000e220000000000 */
[----:B------:R-:W3:Y:S03]  /*1570*/  F2I.U32.TRUNC.NTZ R17, R14 ;  /* 0x0000000e00117305 */ /* 0x000ee6000020f000 */
[----:B------:R-:W4:Y:S05]  /*1580*/  LDS.U8 R21, [R16] ;  /* 0x0000000010157984 */ /* 0x000f2a0000000000 */
[----:B-12---:R-:W1:Y:S01]  /*1590*/  F2I.U32.TRUNC.NTZ R23, R13 ;  /* 0x0000000d00177305 */ /* 0x006e62000020f000 */
[----:B---3--:R2:W-:Y:S07]  /*15a0*/  STG.E.U8 desc[UR8][R4.64], R17 ;  /* 0x0000001104007986 */ /* 0x0085ee000c101108 */
[----:B------:R-:W3:Y:S01]  /*15b0*/  F2I.U32.TRUNC.NTZ R19, R12 ;  /* 0x0000000c00137305 */ /* 0x000ee2000020f000 */
[----:B-1----:R-:W-:Y:S04]  /*15c0*/  STG.E.U8 desc[UR8][R4.64+0x1], R23 ;  /* 0x0000011704007986 */ /* 0x002fe8000c101108 */
[----:B---3--:R1:W-:Y:S04]  /*15d0*/  STG.E.U8 desc[UR8][R4.64+0x2], R19 ;  /* 0x0000021304007986 */ /* 0x0083e8000c101108 */
[----:B------:R-:W3:Y:S01]  /*15e0*/  LDG.E R25, desc[UR8][R10.64+-0x4] ;  /* 0xfffffc080a197981 */ /* 0x000ee2000c1e1900 */
[----:B------:R-:W-:-:S02]  /*15f0*/  I2FP.F32.U32 R20, R20 ;  /* 0x0000001400147245 */ /* 0x000fc40000201000 */
[----:B0-----:R-:W-:Y:S02]  /*1600*/  I2FP.F32.U32 R18, R18 ;  /* 0x0000001200127245 */ /* 0x001fe40000201000 */
[----:B----4-:R-:W-:-:S03]  /*1610*/  I2FP.F32.U32 R21, R21 ;  /* 0x0000001500157245 */ /* 0x010fc60000201000 */
[C---:B---3--:R-:W-:Y:S01]  /*1620*/  FFMA R14, R25.reuse, R18, R14 ;  /* 0x00000012190e7223 */ /* 0x048fe2000000000e */
[C---:B------:R-:W-:Y:S01]  /*1630*/  FFMA R13, R25.reuse, R20, R13 ;  /* 0x00000014190d7223 */ /* 0x040fe2000000000d */
[----:B------:R-:W-:Y:S01]  /*1640*/  FFMA R12, R25, R21, R12 ;  /* 0x00000015190c7223 */ /* 0x000fe2000000000c */
[----:B------:R-:W0:Y:S01]  /*1650*/  LDS.U8 R18, [R16+0x1] ;  /* 0x0000010010127984 */ /* 0x000e220000000000 */
[----:B------:R-:W3:Y:S03]  /*1660*/  F2I.U32.TRUNC.NTZ R27, R14 ;  /* 0x0000000e001b7305 */ /* 0x000ee6000020f000 */
[----:B------:R-:W4:Y:S04]  /*1670*/  LDS.U8 R20, [R16+0x2] ;  /* 0x0000020010147984 */ /* 0x000f280000000000 */
[----:B------:R-:W5:Y:S01]  /*1680*/  LDS.U8 R21, [R16+0x3] ;  /* 0x0000030010157984 */ /* 0x000f620000000000 */
[----:B--2---:R-:W2:Y:S03]  /*1690*/  F2I.U32.TRUNC.NTZ R17, R13 ;  /* 0x0000000d00117305 */ /* 0x004ea6000020f000 */
[----:B---3--:R-:W-:Y:S05]  /*16a0*/  STG.E.U8 desc[UR8][R4.64], R27 ;  /* 0x0000001b04007986 */ /* 0x008fea000c101108 */
[----:B-1----:R-:W1:Y:S01]  /*16b0*/  F2I.U32.TRUNC.NTZ R19, R12 ;  /* 0x0000000c00137305 */ /* 0x002e62000020f000 */
[----:B--2---:R2:W-:Y:S04]  /*16c0*/  STG.E.U8 desc[UR8][R4.64+0x1], R17 ;  /* 0x0000011104007986 */ /* 0x0045e8000c101108 */
[----:B-1----:R1:W-:Y:S04]  /*16d0*/  STG.E.U8 desc[UR8][R4.64+0x2], R19 ;  /* 0x0000021304007986 */ /* 0x0023e8000c101108 */
[----:B------:R-:W3:Y:S01]  /*16e0*/  LDG.E R23, desc[UR8][R10.64] ;  /* 0x000000080a177981 */ /* 0x000ee2000c1e1900 */
[----:B0-----:R-:W-:-:S02]  /*16f0*/  I2FP.F32.U32 R18, R18 ;  /* 0x0000001200127245 */ /* 0x001fc40000201000 */
[----:B----4-:R-:W-:Y:S02]  /*1700*/  I2FP.F32.U32 R20, R20 ;  /* 0x0000001400147245 */ /* 0x010fe40000201000 */
[----:B-----5:R-:W-:Y:S01]  /*1710*/  I2FP.F32.U32 R21, R21 ;  /* 0x0000001500157245 */ /* 0x020fe20000201000 */
[C---:B---3--:R-:W-:Y:S02]  /*1720*/  FFMA R14, R23.reuse, R18, R14 ;  /* 0x00000012170e7223 */ /* 0x048fe4000000000e */
[C---:B------:R-:W-:Y:S02]  /*1730*/  FFMA R13, R23.reuse, R20, R13 ;  /* 0x00000014170d7223 */ /* 0x040fe4000000000d */
[----:B------:R-:W-:Y:S01]  /*1740*/  FFMA R12, R23, R21, R12 ;  /* 0x00000015170c7223 */ /* 0x000fe2000000000c */
[----:B------:R-:W0:Y:S01]  /*1750*/  LDS.U8 R18, [R16+0x4] ;  /* 0x0000040010127984 */ /* 0x000e220000000000 */
[----:B------:R-:W3:Y:S03]  /*1760*/  F2I.U32.TRUNC.NTZ R25, R14 ;  /* 0x0000000e00197305 */ /* 0x000ee6000020f000 */
[----:B------:R-:W4:Y:S04]  /*1770*/  LDS.U8 R20, [R16+0x5] ;  /* 0x0000050010147984 */ /* 0x000f280000000000 */
[----:B------:R5:W4:Y:S01]  /*1780*/  LDS.U8 R21, [R16+0x6] ;  /* 0x0000060010157984 */ /* 0x000b220000000000 */
[----:B--2---:R-:W2:Y:S03]  /*1790*/  F2I.U32.TRUNC.NTZ R17, R13 ;  /* 0x0000000d00117305 */ /* 0x004ea6000020f000 */
[----:B---3--:R-:W-:Y:S05]  /*17a0*/  STG.E.U8 desc[UR8][R4.64], R25 ;  /* 0x0000001904007986 */ /* 0x008fea000c101108 */
[----:B-1----:R-:W1:Y:S01]  /*17b0*/  F2I.U32.TRUNC.NTZ R19, R12 ;  /* 0x0000000c00137305 */ /* 0x002e62000020f000 */
[----:B--2---:R2:W-:Y:S04]  /*17c0*/  STG.E.U8 desc[UR8][R4.64+0x1], R17 ;  /* 0x0000011104007986 */ /* 0x0045e8000c101108 */
[----:B-1----:R1:W-:Y:S04]  /*17d0*/  STG.E.U8 desc[UR8][R4.64+0x2], R19 ;  /* 0x0000021304007986 */ /* 0x0023e8000c101108 */
[----:B------:R3:W2:Y:S01]  /*17e0*/  LDG.E R23, desc[UR8][R10.64+0x4] ;  /* 0x000004080a177981 */ /* 0x0006a2000c1e1900 */
[----:B------:R-:W-:-:S02]  /*17f0*/  VIADD R15, R15, 0x4 ;  /* 0x000000040f0f7836 */ /* 0x000fc40000000000 */
[----:B-----5:R-:W-:Y:S01]  /*1800*/  VIADD R16, R16, 0xc ;  /* 0x0000000c10107836 */ /* 0x020fe20000000000 */
[----:B0-----:R-:W-:Y:S02]  /*1810*/  I2FP.F32.U32 R18, R18 ;  /* 0x0000001200127245 */ /* 0x001fe40000201000 */
[----:B------:R-:W-:Y:S02]  /*1820*/  ISETP.NE.AND P0, PT, R15, RZ, PT ;  /* 0x000000ff0f00720c */ /* 0x000fe40003f05270 */
[----:B----4-:R-:W-:Y:S02]  /*1830*/  I2FP.F32.U32 R20, R20 ;  /* 0x0000001400147245 */ /* 0x010fe40000201000 */
[----:B---3--:R-:W-:Y:S02]  /*1840*/  IADD3 R10, P1, PT, R10, 0x10, RZ ;  /* 0x000000100a0a7810 */ /* 0x008fe40007f3e0ff */
[----:B------:R-:W-:-:S03]  /*1850*/  I2FP.F32.U32 R21, R21 ;  /* 0x0000001500157245 */ /* 0x000fc60000201000 */
[----:B------:R-:W-:Y:S02]  /*1860*/  IMAD.X R11, RZ, RZ, R11, P1 ;  /* 0x000000ffff0b7224 */ /* 0x000fe400008e060b */
[C---:B--2---:R-:W-:Y:S01]  /*1870*/  FFMA R14, R23.reuse, R18, R14 ;  /* 0x00000012170e7223 */ /* 0x044fe2000000000e */
[C---:B------:R-:W-:Y:S01]  /*1880*/  FFMA R13, R23.reuse, R20, R13 ;  /* 0x00000014170d7223 */ /* 0x040fe2000000000d */
[----:B------:R-:W-:Y:S02]  /*1890*/  FFMA R12, R23, R21, R12 ;  /* 0x00000015170c7223 */ /* 0x000fe4000000000c */
[----:B------:R-:W0:Y:S08]  /*18a0*/  F2I.U32.TRUNC.NTZ R27, R14 ;  /* 0x0000000e001b7305 */ /* 0x000e30000020f000 */
[----:B------:R-:W2:Y:S01]  /*18b0*/  F2I.U32.TRUNC.NTZ R17, R13 ;  /* 0x0000000d00117305 */ /* 0x000ea2000020f000 */
[----:B0-----:R0:W-:Y:S07]  /*18c0*/  STG.E.U8 desc[UR8][R4.64], R27 ;  /* 0x0000001b04007986 */ /* 0x0011ee000c101108 */
[----:B-1----:R-:W1:Y:S01]  /*18d0*/  F2I.U32.TRUNC.NTZ R19, R12 ;  /* 0x0000000c00137305 */ /* 0x002e62000020f000 */
[----:B--2---:R0:W-:Y:S04]  /*18e0*/  STG.E.U8 desc[UR8][R4.64+0x1], R17 ;  /* 0x0000011104007986 */ /* 0x0041e8000c101108 */
[----:B-1----:R0:W-:Y:S01]  /*18f0*/  STG.E.U8 desc[UR8][R4.64+0x2], R19 ;  /* 0x0000021304007986 */ /* 0x0021e2000c101108 */
[----:B------:R-:W-:Y:S05]  /*1900*/  @P0 BRA `(.L_x_66) ;  /* 0xfffffff800e80947 */ /* 0x000fea000383ffff */
[----:B------:R-:W-:-:S07]  /*1910*/  IMAD.MOV.U32 R15, RZ, RZ, R7 ;  /* 0x000000ffff0f7224 */ /* 0x000fce00078e0007 */
.L_x_65:
[----:B------:R-:W-:-:S09]  /*1920*/  ULOP3.LUT UP1, UR6, UR5, 0x3, URZ, 0xc0, !UPT ;  /* 0x0000000305067892 */ /* 0x000fd2000f82c0ff */
[----:B------:R-:W-:Y:S05]  /*1930*/  BRA.U !UP1, `(.L_x_67) ;  /* 0x0000000509347547 */ /* 0x000fea000b800000 */
[----:B------:R-:W-:Y:S02]  /*1940*/  UISETP.NE.AND UP1, UPT, UR6, 0x1, UPT ;  /* 0x000000010600788c */ /* 0x000fe4000bf25270 */
[----:B------:R-:W-:-:S04]  /*1950*/  ULOP3.LUT UR5, UR5, 0x1, URZ, 0xc0, !UPT ;  /* 0x0000000105057892 */ /* 0x000fc8000f8ec0ff */
[----:B------:R-:W-:-:S03]  /*1960*/  UISETP.NE.U32.AND UP2, UPT, UR5, 0x1, UPT ;  /* 0x000000010500788c */ /* 0x000fc6000bf45070 */
[----:B------:R-:W-:Y:S08]  /*1970*/  BRA.U !UP1, `(.L_x_68) ;  /* 0x0000000109bc7547 */ /* 0x000ff0000b800000 */
[----:B------:R-:W5:Y:S01]  /*1980*/  LDC.64 R10, c[0x0][0x390] ;  /* 0x0000e400ff0a7b82 */ /* 0x000f620000000a00 */
[----:B0---4-:R-:W-:-:S04]  /*1990*/  VIADD R17, R15, UR11 ;  /* 0x0000000b0f117c36 */ /* 0x011fc80008000000 */
[----:B-----5:R-:W-:-:S05]  /*19a0*/  IMAD.WIDE.U32 R10, R17, 0x4, R10 ;  /* 0x00000004110a7825 */ /* 0x020fca00078e000a */
[----:B------:R0:W4:Y:S01]  /*19b0*/  LDG.E R17, desc[UR8][R10.64] ;  /* 0x000000080a117981 */ /* 0x000122000c1e1900 */
[----:B------:R-:W-:Y:S01]  /*19c0*/  MOV R8, 0x400 ;  /* 0x0000040000087802 */ /* 0x000fe20000000f00 */
[----:B------:R-:W-:Y:S01]  /*19d0*/  IMAD R16, R6, R9, R3 ;  /* 0x0000000906107224 */ /* 0x000fe200078e0203 */
[----:B------:R-:W5:Y:S01]  /*19e0*/  S2R R19, SR_CgaCtaId ;  /* 0x0000000000137919 */ /* 0x000f620000008800 */
[----:B0-----:R-:W0:Y:S01]  /*19f0*/  LDC.64 R10, c[0x0][0x390] ;  /* 0x0000e400ff0a7b82 */ /* 0x001e220000000a00 */
[----:B-----5:R-:W-:Y:S01]  /*1a00*/  LEA R8, R19, R8, 0x18 ;  /* 0x0000000813087211 */ /* 0x020fe200078ec0ff */
[----:B------:R-:W-:-:S04]  /*1a10*/  IMAD.IADD R19, R15, 0x1, R16 ;  /* 0x000000010f137824 */ /* 0x000fc800078e0210 */
[----:B------:R-:W-:-:S05]  /*1a20*/  IMAD R16, R19, 0x3, R8 ;  /* 0x0000000313107824 */ /* 0x000fca00078e0208 */
[----:B---3--:R-:W3:Y:S04]  /*1a30*/  LDS.U8 R18, [R16] ;  /* 0x0000000010127984 */ /* 0x008ee80000000000 */
[----:B------:R-:W5:Y:S04]  /*1a40*/  LDS.U8 R19, [R16+0x1] ;  /* 0x0000010010137984 */ /* 0x000f680000000000 */
[----:B------:R-:W1:Y:S01]  /*1a50*/  LDS.U8 R20, [R16+0x2] ;  /* 0x0000020010147984 */ /* 0x000e620000000000 */
[----:B---3--:R-:W-:-:S05]  /*1a60*/  I2FP.F32.U32 R18, R18 ;  /* 0x0000001200127245 */ /* 0x008fca0000201000 */
[C---:B----4-:R-:W-:Y:S01]  /*1a70*/  FFMA R14, R17.reuse, R18, R14 ;  /* 0x00000012110e7223 */ /* 0x050fe2000000000e */
[----:B-----5:R-:W-:Y:S02]  /*1a80*/  I2FP.F32.U32 R18, R19 ;  /* 0x0000001300127245 */ /* 0x020fe40000201000 */
[----:B-1----:R-:W-:Y:S01]  /*1a90*/  I2FP.F32.U32 R19, R20 ;  /* 0x0000001400137245 */ /* 0x002fe20000201000 */
[----:B------:R-:W1:Y:S01]  /*1aa0*/  F2I.U32.TRUNC.NTZ R21, R14 ;  /* 0x0000000e00157305 */ /* 0x000e62000020f000 */
[----:B------:R-:W-:Y:S01]  /*1ab0*/  LDS.U8 R20, [R16+0x5] ;  /* 0x0000050010147984 */ /* 0x000fe20000000000 */
[----:B------:R-:W-:Y:S01]  /*1ac0*/  FFMA R13, R17, R18, R13 ;  /* 0x00000012110d7223 */ /* 0x000fe2000000000d */
[----:B------:R-:W-:Y:S01]  /*1ad0*/  IADD3 R18, P0, PT, R15, UR11, RZ ;  /* 0x0000000b0f127c10 */ /* 0x000fe2000ff1e0ff */
[----:B------:R-:W-:-:S04]  /*1ae0*/  FFMA R12, R17, R19, R12 ;  /* 0x00000013110c7223 */ /* 0x000fc8000000000c */
[----:B--2---:R-:W2:Y:S01]  /*1af0*/  F2I.U32.TRUNC.NTZ R23, R13 ;  /* 0x0000000d00177305 */ /* 0x004ea2000020f000 */
[----:B------:R-:W-:Y:S01]  /*1b00*/  IMAD.X R19, RZ, RZ, RZ, P0 ;  /* 0x000000ffff137224 */ /* 0x000fe200000e06ff */
[----:B0-----:R-:W-:-:S04]  /*1b10*/  LEA R10, P0, R18, R10, 0x2 ;  /* 0x0000000a120a7211 */ /* 0x001fc800078010ff */
[----:B------:R-:W-:Y:S01]  /*1b20*/  LEA.HI.X R11, R18, R11, R19, 0x2, P0 ;  /* 0x0000000b120b7211 */ /* 0x000fe200000f1413 */
[----:B-1----:R-:W-:Y:S01]  /*1b30*/  STG.E.U8 desc[UR8][R4.64], R21 ;  /* 0x0000001504007986 */ /* 0x002fe2000c101108 */
[----:B------:R-:W0:Y:S03]  /*1b40*/  F2I.U32.TRUNC.NTZ R17, R12 ;  /* 0x0000000c00117305 */ /* 0x000e26000020f000 */
[----:B------:R-:W1:Y:S04]  /*1b50*/  LDS.U8 R18, [R16+0x3] ;  /* 0x0000030010127984 */ /* 0x000e680000000000 */
[----:B--2---:R-:W-:Y:S04]  /*1b60*/  STG.E.U8 desc[UR8][R4.64+0x1], R23 ;  /* 0x0000011704007986 */ /* 0x004fe8000c101108 */
[----:B------:R-:W2:Y:S04]  /*1b70*/  LDS.U8 R19, [R16+0x4] ;  /* 0x0000040010137984 */ /* 0x000ea80000000000 */
[----:B0-----:R0:W-:Y:S04]  /*1b80*/  STG.E.U8 desc[UR8][R4.64+0x2], R17 ;  /* 0x0000021104007986 */ /* 0x0011e8000c101108 */
[----:B------:R-:W3:Y:S01]  /*1b90*/  LDG.E R11, desc[UR8][R10.64+0x4] ;  /* 0x000004080a0b7981 */ /* 0x000ee2000c1e1900 */
[----:B------:R-:W-:Y:S01]  /*1ba0*/  VIADD R15, R15, 0x2 ;  /* 0x000000020f0f7836 */ /* 0x000fe20000000000 */
[----:B-1----:R-:W-:-:S05]  /*1bb0*/  I2FP.F32.U32 R18, R18 ;  /* 0x0000001200127245 */ /* 0x002fca0000201000 */
[C---:B---3--:R-:W-:Y:S01]  /*1bc0*/  FFMA R14, R11.reuse, R18, R14 ;  /* 0x000000120b0e7223 */ /* 0x048fe2000000000e */
[----:B--2---:R-:W-:Y:S02]  /*1bd0*/  I2FP.F32.U32 R18, R19 ;  /* 0x0000001300127245 */ /* 0x004fe40000201000 */
[----:B------:R-:W-:Y:S01]  /*1be0*/  I2FP.F32.U32 R19, R20 ;  /* 0x0000001400137245 */ /* 0x000fe20000201000 */
[----:B------:R-:W1:Y:S02]  /*1bf0*/  F2I.U32.TRUNC.NTZ R25, R14 ;  /* 0x0000000e00197305 */ /* 0x000e64000020f000 */
[C---:B------:R-:W-:Y:S02]  /*1c00*/  FFMA R13, R11.reuse, R18, R13 ;  /* 0x000000120b0d7223 */ /* 0x040fe4000000000d */
[----:B------:R-:W-:-:S04]  /*1c10*/  FFMA R12, R11, R19, R12 ;  /* 0x000000130b0c7223 */ /* 0x000fc8000000000c */
[----:B0-----:R-:W0:Y:S01]  /*1c20*/  F2I.U32.TRUNC.NTZ R17, R13 ;  /* 0x0000000d00117305 */ /* 0x001e22000020f000 */
[----:B-1----:R1:W-:Y:S07]  /*1c30*/  STG.E.U8 desc[UR8][R4.64], R25 ;  /* 0x0000001904007986 */ /* 0x0023ee000c101108 */
[----:B------:R-:W2:Y:S01]  /*1c40*/  F2I.U32.TRUNC.NTZ R11, R12 ;  /* 0x0000000c000b7305 */ /* 0x000ea2000020f000 */
[----:B0-----:R1:W-:Y:S04]  /*1c50*/  STG.E.U8 desc[UR8][R4.64+0x1], R17 ;  /* 0x0000011104007986 */ /* 0x0013e8000c101108 */
[----:B--2---:R1:W-:Y:S02]  /*1c60*/  STG.E.U8 desc[UR8][R4.64+0x2], R11 ;  /* 0x0000020b04007986 */ /* 0x0043e4000c101108 */
.L_x_68:
[----:B------:R-:W-:Y:S05]  /*1c70*/  BRA.U UP2, `(.L_x_67) ;  /* 0x0000000102647547 */ /* 0x000fea000b800000 */
[----:B-1----:R-:W1:Y:S01]  /*1c80*/  LDC.64 R10, c[0x0][0x390] ;  /* 0x0000e400ff0a7b82 */ /* 0x002e620000000a00 */
[----:B0---4-:R-:W-:-:S04]  /*1c90*/  VIADD R17, R15, UR11 ;  /* 0x0000000b0f117c36 */ /* 0x011fc80008000000 */
[----:B-1----:R-:W-:-:S06]  /*1ca0*/  IMAD.WIDE.U32 R10, R17, 0x4, R10 ;  /* 0x00000004110a7825 */ /* 0x002fcc00078e000a */
[----:B------:R-:W4:Y:S01]  /*1cb0*/  LDG.E R11, desc[UR8][R10.64] ;  /* 0x000000080a0b7981 */ /* 0x000f22000c1e1900 */
[----:B------:R-:W-:Y:S01]  /*1cc0*/  IMAD R8, R6, R9, R3 ;  /* 0x0000000906087224 */ /* 0x000fe200078e0203 */
[----:B------:R-:W-:Y:S01]  /*1cd0*/  MOV R16, 0x400 ;  /* 0x0000040000107802 */ /* 0x000fe20000000f00 */
[----:B------:R-:W0:Y:S02]  /*1ce0*/  S2R R17, SR_CgaCtaId ;  /* 0x0000000000117919 */ /* 0x000e240000008800 */
[----:B------:R-:W-:Y:S01]  /*1cf0*/  IMAD.IADD R9, R8, 0x1, R15 ;  /* 0x0000000108097824 */ /* 0x000fe200078e020f */
[----:B0-----:R-:W-:-:S05]  /*1d00*/  LEA R8, R17, R16, 0x18 ;  /* 0x0000001011087211 */ /* 0x001fca00078ec0ff */
[----:B------:R-:W-:-:S05]  /*1d10*/  IMAD R9, R9, 0x3, R8 ;  /* 0x0000000309097824 */ /* 0x000fca00078e0208 */
[----:B------:R-:W0:Y:S04]  /*1d20*/  LDS.U8 R15, [R9] ;  /* 0x00000000090f7984 */ /* 0x000e280000000000 */
[----:B------:R-:W1:Y:S04]  /*1d30*/  LDS.U8 R16, [R9+0x1] ;  /* 0x0000010009107984 */ /* 0x000e680000000000 */
[----:B------:R-:W5:Y:S01]  /*1d40*/  LDS.U8 R17, [R9+0x2] ;  /* 0x0000020009117984 */ /* 0x000f620000000000 */
[----:B0-----:R-:W-:Y:S02]  /*1d50*/  I2FP.F32.U32 R15, R15 ;  /* 0x0000000f000f7245 */ /* 0x001fe40000201000 */
[----:B-1----:R-:W-:-:S02]  /*1d60*/  I2FP.F32.U32 R16, R16 ;  /* 0x0000001000107245 */ /* 0x002fc40000201000 */
[----:B-----5:R-:W-:Y:S01]  /*1d70*/  I2FP.F32.U32 R17, R17 ;  /* 0x0000001100117245 */ /* 0x020fe20000201000 */
[C---:B----4-:R-:W-:Y:S02]  /*1d80*/  FFMA R14, R11.reuse, R15, R14 ;  /* 0x0000000f0b0e7223 */ /* 0x050fe4000000000e */
[C---:B------:R-:W-:Y:S02]  /*1d90*/  FFMA R13, R11.reuse, R16, R13 ;  /* 0x000000100b0d7223 */ /* 0x040fe4000000000d */
[----:B------:R-:W-:Y:S01]  /*1da0*/  FFMA R12, R11, R17, R12 ;  /* 0x000000110b0c7223 */ /* 0x000fe2000000000c */
[----:B------:R-:W0:Y:S08]  /*1db0*/  F2I.U32.TRUNC.NTZ R15, R14 ;  /* 0x0000000e000f7305 */ /* 0x000e30000020f000 */
[----:B------:R-:W1:Y:S01]  /*1dc0*/  F2I.U32.TRUNC.NTZ R19, R13 ;  /* 0x0000000d00137305 */ /* 0x000e62000020f000 */
[----:B0-----:R0:W-:Y:S07]  /*1dd0*/  STG.E.U8 desc[UR8][R4.64], R15 ;  /* 0x0000000f04007986 */ /* 0x0011ee000c101108 */
[----:B------:R-:W4:Y:S01]  /*1de0*/  F2I.U32.TRUNC.NTZ R11, R12 ;  /* 0x0000000c000b7305 */ /* 0x000f22000020f000 */
[----:B-1----:R0:W-:Y:S04]  /*1df0*/  STG.E.U8 desc[UR8][R4.64+0x1], R19 ;  /* 0x0000011304007986 */ /* 0x0021e8000c101108 */
[----:B----4-:R0:W-:Y:S02]  /*1e00*/  STG.E.U8 desc[UR8][R4.64+0x2], R11 ;  /* 0x0000020b04007986 */ /* 0x0101e4000c101108 */
.L_x_67:
[----:B------:R-:W-:Y:S05]  /*1e10*/  BRA.U UP0, `(.L_x_69) ;  /* 0xfffffff500587547 */ /* 0x000fea000b83ffff */
[----:B------:R-:W-:Y:S05]  /*1e20*/  EXIT ;  /* 0x000000000000794d */ /* 0x000fea0003800000 */
.L_x_70:
        /* <DEDUP_REMOVED lines=13> */
.L_x_98:


//--------------------- .text._Z14blurImgKernel1P6uchar3iiPfiS0_ --------------------------
	.section	.text._Z14blurImgKernel1P6uchar3iiPfiS0_,"ax",@progbits
	.align	128
        .global         _Z14blurImgKernel1P6uchar3iiPfiS0_
        .type           _Z14blurImgKernel1P6uchar3iiPfiS0_,@function
        .size           _Z14blurImgKernel1P6uchar3iiPfiS0_,(.L_x_99 - _Z14blurImgKernel1P6uchar3iiPfiS0_)
        .other          _Z14blurImgKernel1P6uchar3iiPfiS0_,@"STO_CUDA_ENTRY STV_DEFAULT"
_Z14blurImgKernel1P6uchar3iiPfiS0_:
.text._Z14blurImgKernel1P6uchar3iiPfiS0_:
[----:B------:R-:W-:Y:S01]  /*0000*/  LDC R1, c[0x0][0x37c] ;  /* 0x0000df00ff017b82 */ /* 0x000fe20000000800 */
[----:B------:R-:W0:Y:S07]  /*0010*/  S2R R5, SR_TID.Y ;  /* 0x0000000000057919 */ /* 0x000e2e0000002200 */
[----:B------:R-:W1:Y:S01]  /*0020*/  LDC R3, c[0x0][0x360] ;  /* 0x0000d800ff037b82 */ /* 0x000e620000000800 */
[----:B------:R-:W2:Y:S01]  /*0030*/  LDCU.64 UR8, c[0x0][0x388] ;  /* 0x00007100ff0877ac */ /* 0x000ea20008000a00 */
[----:B------:R-:W1:Y:S06]  /*0040*/  S2R R2, SR_TID.X ;  /* 0x0000000000027919 */ /* 0x000e6c0000002100 */
[----:B------:R-:W0:Y:S08]  /*0050*/  S2UR UR5, SR_CTAID.Y ;  /* 0x00000000000579c3 */ /* 0x000e300000002600 */
[----:B------:R-:W0:Y:S08]  /*0060*/  LDC R0, c[0x0][0x364] ;  /* 0x0000d900ff007b82 */ /* 0x000e300000000800 */
[----:B------:R-:W1:Y:S01]  /*0070*/  S2UR UR4, SR_CTAID.X ;  /* 0x00000000000479c3 */ /* 0x000e620000002500 */
[----:B0-----:R-:W-:-:S05]  /*0080*/  IMAD R0, R0, UR5, R5 ;  /* 0x0000000500007c24 */ /* 0x001fca000f8e0205 */
[----:B--2---:R-:W-:Y:S01]  /*0090*/  ISETP.GE.AND P0, PT, R0, UR9, PT ;  /* 0x0000000900007c0c */ /* 0x004fe2000bf06270 */
[----:B-1----:R-:W-:-:S05]  /*00a0*/  IMAD R3, R3, UR4, R2 ;  /* 0x0000000403037c24 */ /* 0x002fca000f8e0202 */
[----:B------:R-:W-:-:S13]  /*00b0*/  ISETP.GE.OR P0, PT, R3, UR8, P0 ;  /* 0x0000000803007c0c */ /* 0x000fda0008706670 */
[----:B------:R-:W-:Y:S05]  /*00c0*/  @P0 EXIT ;  /* 0x000000000000094d */ /* 0x000fea0003800000 */
[----:B------:R-:W0:Y:S02]  /*00d0*/  LDC R2, c[0x0][0x398] ;  /* 0x0000e600ff027b82 */ /* 0x000e240000000800 */
[----:B0-----:R-:W-:-:S13]  /*00e0*/  ISETP.GE.AND P0, PT, R2, 0x1, PT ;  /* 0x000000010200780c */ /* 0x001fda0003f06270 */
[----:B------:R-:W-:Y:S05]  /*00f0*/  @!P0 EXIT ;  /* 0x000000000000894d */ /* 0x000fea0003800000 */
[----:B------:R-:W0:Y:S01]  /*0100*/  LDC.64 R14, c[0x0][0x3a0] ;  /* 0x0000e800ff0e7b82 */ /* 0x000e220000000a00 */
[----:B------:R-:W1:Y:S01]  /*0110*/  LDCU.64 UR6, c[0x0][0x380] ;  /* 0x00007000ff0677ac */ /* 0x000e620008000a00 */
[----:B------:R-:W-:Y:S02]  /*0120*/  VIADD R2, R2, 0xffffffff ;  /* 0xffffffff02027836 */ /* 0x000fe40000000000 */
[C-C-:B------:R-:W-:Y:S01]  /*0130*/  IMAD R5, R0.reuse, UR8, R3.reuse ;  /* 0x0000000800057c24 */ /* 0x140fe2000f8e0203 */
[----:B------:R-:W-:Y:S01]  /*0140*/  UIADD3 UR4, UPT, UPT, UR9, -0x1, URZ ;  /* 0xffffffff09047890 */ /* 0x000fe2000fffe0ff */
[----:B------:R-:W-:Y:S01]  /*0150*/  IMAD.MOV.U32 R6, RZ, RZ, RZ ;  /* 0x000000ffff067224 */ /* 0x000fe200078e00ff */
[----:B------:R-:W-:Y:S01]  /*0160*/  SHF.R.U32.HI R4, RZ, 0x1, R2 ;  /* 0x00000001ff047819 */ /* 0x000fe20000011602 */
[----:B------:R-:W-:Y:S02]  /*0170*/  UIADD3 UR5, UPT, UPT, UR8, -0x1, URZ ;  /* 0xffffffff08057890 */ /* 0x000fe4000fffe0ff */
[----:B------:R-:W-:Y:S01]  /*0180*/  UIMAD UR4, UR4, UR8, URZ ;  /* 0x00000008040472a4 */ /* 0x000fe2000f8e02ff */
[----:B------:R-:W-:Y:S01]  /*0190*/  IADD3 R2, PT, PT, R3, -R4, RZ ;  /* 0x8000000403027210 */ /* 0x000fe20007ffe0ff */
[----:B------:R-:W-:Y:S01]  /*01a0*/  IMAD.IADD R0, R0, 0x1, -R4 ;  /* 0x0000000100007824 */ /* 0x000fe200078e0a04 */
[----:B------:R-:W2:Y:S03]  /*01b0*/  LDCU.64 UR14, c[0x0][0x358] ;  /* 0x00006b00ff0e77ac */ /* 0x000ea60008000a00 */
[----:B------:R-:W-:Y:S01]  /*01c0*/  IADD3 R3, PT, PT, -R4, UR4, R3 ;  /* 0x0000000404037c10 */ /* 0x000fe2000fffe103 */
[----:B------:R-:W-:-:S02]  /*01d0*/  UIADD3 UR5, UPT, UPT, UR4, UR5, URZ ;  /* 0x0000000504057290 */ /* 0x000fc4000fffe0ff */
[----:B-1----:R-:W-:Y:S02]  /*01e0*/  UIMAD.WIDE UR10, UR8, 0x3, UR6 ;  /* 0x00000003080a78a5 */ /* 0x002fe4000f8e0206 */
[----:B------:R-:W-:Y:S02]  /*01f0*/  UIMAD.WIDE UR12, UR4, 0x3, UR6 ;  /* 0x00000003040c78a5 */ /* 0x000fe4000f8e0206 */
[----:B------:R-:W-:Y:S01]  /*0200*/  UIMAD.WIDE UR6, UR5, 0x3, UR6 ;  /* 0x00000003050678a5 */ /* 0x000fe2000f8e0206 */
[----:B0-----:R-:W-:Y:S01]  /*0210*/  IMAD.WIDE R14, R5, 0x3, R14 ;  /* 0x00000003050e7825 */ /* 0x001fe200078e020e */
[----:B------:R-:W-:Y:S01]  /*0220*/  CS2R R4, SRZ ;  /* 0x0000000000047805 */ /* 0x000fe2000001ff00 */
[----:B--2---:R-:W-:-:S09]  /*0230*/  UMOV UR4, URZ ;  /* 0x000000ff00047c82 */ /* 0x004fd20008000000 */
.L_x_95:
[----:B0-----:R-:W0:Y:S01]  /*0240*/  LDCU UR8, c[0x0][0x398] ;  /* 0x00007300ff0877ac */ /* 0x001e220008000800 */
[----:B------:R-:W1:Y:S01]  /*0250*/  LDC.64 R10, c[0x0][0x380] ;  /* 0x0000e000ff0a7b82 */ /* 0x000e620000000a00 */
[----:B------:R-:W-:Y:S01]  /*0260*/  VIADD R7, R0, UR4 ;  /* 0x0000000400077c36 */ /* 0x000fe20008000000 */
[----:B------:R-:W2:Y:S01]  /*0270*/  LDCU UR9, c[0x0][0x388] ;  /* 0x00007100ff0977ac */ /* 0x000ea20008000800 */
[----:B------:R-:W-:Y:S01]  /*0280*/  IMAD.MOV.U32 R19, RZ, RZ, RZ ;  /* 0x000000ffff137224 */ /* 0x000fe200078e00ff */
[----:B------:R-:W3:Y:S01]  /*0290*/  LDCU UR16, c[0x0][0x388] ;  /* 0x00007100ff1077ac */ /* 0x000ee20008000800 */
[----:B------:R-:W4:Y:S01]  /*02a0*/  LDCU UR5, c[0x0][0x398] ;  /* 0x00007300ff0577ac */ /* 0x000f220008000800 */
[----:B0-----:R-:W-:Y:S02]  /*02b0*/  UIADD3 UR8, UPT, UPT, UR8, -0x1, URZ ;  /* 0xffffffff08087890 */ /* 0x001fe4000fffe0ff */
[----:B--2---:R-:W-:Y:S02]  /*02c0*/  UIADD3 UR9, UPT, UPT, UR9, -0x1, URZ ;  /* 0xffffffff09097890 */ /* 0x004fe4000fffe0ff */
[----:B------:R-:W-:Y:S01]  /*02d0*/  UISETP.NE.AND UP1, UPT, UR8, URZ, UPT ;  /* 0x000000ff0800728c */ /* 0x000fe2000bf25270 */
[----:B---3--:R-:W-:Y:S01]  /*02e0*/  IMAD R9, R7, UR16, RZ ;  /* 0x0000001007097c24 */ /* 0x008fe2000f8e02ff */
[----:B----4-:R-:W-:-:S04]  /*02f0*/  UIMAD UR16, UR4, UR5, URZ ;  /* 0x00000005041072a4 */ /* 0x010fc8000f8e02ff */
[----:B------:R-:W-:Y:S01]  /*0300*/  IADD3 R13, PT, PT, R9, UR9, RZ ;  /* 0x00000009090d7c10 */ /* 0x000fe2000fffe0ff */
[----:B------:R-:W-:-:S04]  /*0310*/  UIADD3 UR4, UPT, UPT, UR4, 0x1, URZ ;  /* 0x0000000104047890 */ /* 0x000fc8000fffe0ff */
[----:B-1----:R-:W-:Y:S01]  /*0320*/  IMAD.WIDE R12, R13, 0x3, R10 ;  /* 0x000000030d0c7825 */ /* 0x002fe200078e020a */
[----:B------:R-:W-:-:S03]  /*0330*/  UISETP.NE.AND UP0, UPT, UR4, UR5, UPT ;  /* 0x000000050400728c */ /* 0x000fc6000bf05270 */
[----:B------:R-:W-:Y:S01]  /*0340*/  IMAD.WIDE R10, R9, 0x3, R10 ;  /* 0x00000003090a7825 */ /* 0x000fe200078e020a */
[----:B------:R-:W-:Y:S07]  /*0350*/  BRA.U !UP1, `(.L_x_71) ;  /* 0x0000000909e87547 */ /* 0x000fee000b800000 */
[----:B------:R-:W-:Y:S01]  /*0360*/  ULOP3.LUT UR5, UR5, 0x7ffffffe, URZ, 0xc0, !UPT ;  /* 0x7ffffffe05057892 */ /* 0x000fe2000f8ec0ff */
[----:B------:R-:W-:Y:S01]  /*0370*/  IADD3 R23, PT, PT, R2, R9, RZ ;  /* 0x0000000902177210 */ /* 0x000fe20007ffe0ff */
[----:B------:R-:W-:Y:S01]  /*0380*/  IMAD.MOV.U32 R25, RZ, RZ, R3 ;  /* 0x000000ffff197224 */ /* 0x000fe200078e0003 */
[----:B------:R-:W-:Y:S01]  /*0390*/  MOV R8, R2 ;  /* 0x0000000200087202 */ /* 0x000fe20000000f00 */
[----:B------:R-:W-:Y:S01]  /*03a0*/  IMAD.U32 R22, RZ, RZ, UR16 ;  /* 0x00000010ff167e24 */ /* 0x000fe2000f8e00ff */
[----:B------:R-:W0:Y:S01]  /*03b0*/  LDCU UR8, c[0x0][0x38c] ;  /* 0x00007180ff0877ac */ /* 0x000e220008000800 */
[----:B------:R-:W1:Y:S01]  /*03c0*/  LDCU UR9, c[0x0][0x388] ;  /* 0x00007100ff0977ac */ /* 0x000e620008000800 */
[----:B------:R-:W-:-:S12]  /*03d0*/  UIADD3 UR5, UPT, UPT, -UR5, URZ, URZ ;  /* 0x000000ff05057290 */ /* 0x000fd8000fffe1ff */
.L_x_86:
[----:B--2---:R-:W2:Y:S02]  /*03e0*/  LDC.64 R16, c[0x0][0x390] ;  /* 0x0000e400ff107b82 */ /* 0x004ea40000000a00 */
[----:B--2---:R-:W-:-:S05]  /*03f0*/  IMAD.WIDE.U32 R16, R22, 0x4, R16 ;  /* 0x0000000416107825 */ /* 0x004fca00078e0010 */
[----:B------:R2:W5:Y:S01]  /*0400*/  LDG.E R27, desc[UR14][R16.64] ;  /* 0x0000000e101b7981 */ /* 0x000562000c1e1900 */
[C---:B------:R-:W-:Y:S01]  /*0410*/  ISETP.GT.AND P0, PT, R8.reuse, -0x1, PT ;  /* 0xffffffff0800780c */ /* 0x040fe20003f04270 */
[----:B------:R-:W-:Y:S01]  /*0420*/  BSSY.RECONVERGENT B0, `(.L_x_72) ;  /* 0x0000042000007945 */ /* 0x000fe20003800200 */
[----:B------:R-:W-:-:S11]  /*0430*/  IADD3 R24, PT, PT, R8, 0x1, RZ ;  /* 0x0000000108187810 */ /* 0x000fd60007ffe0ff */
[----:B--2---:R-:W-:Y:S05]  /*0440*/  @P0 BRA `(.L_x_73) ;  /* 0x00000000004c0947 */ /* 0x004fea0003800000 */
[----:B------:R-:W-:-:S13]  /*0450*/  ISETP.GT.AND P0, PT, R7, -0x1, PT ;  /* 0xffffffff0700780c */ /* 0x000fda0003f04270 */
[----:B------:R-:W-:Y:S05]  /*0460*/  @P0 BRA `(.L_x_74) ;  /* 0x0000000000140947 */ /* 0x000fea0003800000 */
[----:B------:R-:W2:Y:S02]  /*0470*/  LDC.64 R18, c[0x0][0x380] ;  /* 0x0000e000ff127b82 */ /* 0x000ea40000000a00 */
[----:B--2---:R2:W5:Y:S04]  /*0480*/  LDG.E.U8 R26, desc[UR14][R18.64] ;  /* 0x0000000e121a7981 */ /* 0x004568000c1e1100 */
[----:B------:R2:W5:Y:S04]  /*0490*/  LDG.E.U8 R28, desc[UR14][R18.64+0x1] ;  /* 0x0000010e121c7981 */ /* 0x000568000c1e1100 */
[----:B------:R2:W5:Y:S01]  /*04a0*/  LDG.E.U8 R29, desc[UR14][R18.64+0x2] ;  /* 0x0000020e121d7981 */ /* 0x000562000c1e1100 */
[----:B------:R-:W-:Y:S05]  /*04b0*/  BRA `(.L_x_75) ;  /* 0x0000000000e07947 */ /* 0x000fea0003800000 */
.L_x_74:
[----:B0-----:R-:W-:Y:S01]  /*04c0*/  ISETP.GE.AND P0, PT, R7, UR8, PT ;  /* 0x0000000807007c0c */ /* 0x001fe2000bf06270 */
[----:B------:R-:W-:Y:S01]  /*04d0*/  IMAD.U32 R18, RZ, RZ, UR12 ;  /* 0x0000000cff127e24 */ /* 0x000fe2000f8e00ff */
[----:B------:R-:W-:Y:S01]  /*04e0*/  MOV R19, UR13 ;  /* 0x0000000d00137c02 */ /* 0x000fe20008000f00 */
[----:B------:R-:W-:Y:S01]  /*04f0*/  IMAD.U32 R20, RZ, RZ, UR12 ;  /* 0x0000000cff147e24 */ /* 0x000fe2000f8e00ff */
[----:B------:R-:W-:-:S09]  /*0500*/  MOV R21, UR13 ;  /* 0x0000000d00157c02 */ /* 0x000fd20008000f00 */
[----:B------:R0:W5:Y:S04]  /*0510*/  @P0 LDG.E.U8 R26, desc[UR14][R18.64] ;  /* 0x0000000e121a0981 */ /* 0x000168000c1e1100 */
[----:B------:R0:W5:Y:S04]  /*0520*/  @P0 LDG.E.U8 R28, desc[UR14][R20.64+0x1] ;  /* 0x0000010e141c0981 */ /* 0x000168000c1e1100 */
[----:B------:R0:W5:Y:S04]  /*0530*/  @P0 LDG.E.U8 R29, desc[UR14][R18.64+0x2] ;  /* 0x0000020e121d0981 */ /* 0x000168000c1e1100 */
[----:B------:R0:W5:Y:S04]  /*0540*/  @!P0 LDG.E.U8 R26, desc[UR14][R10.64] ;  /* 0x0000000e0a1a8981 */ /* 0x000168000c1e1100 */
[----:B------:R0:W5:Y:S04]  /*0550*/  @!P0 LDG.E.U8 R28, desc[UR14][R10.64+0x1] ;  /* 0x0000010e0a1c8981 */ /* 0x000168000c1e1100 */
[----:B------:R0:W5:Y:S01]  /*0560*/  @!P0 LDG.E.U8 R29, desc[UR14][R10.64+0x2] ;  /* 0x0000020e0a1d8981 */ /* 0x000162000c1e1100 */
[----:B------:R-:W-:Y:S05]  /*0570*/  BRA `(.L_x_75) ;  /* 0x0000000000b07947 */ /* 0x000fea0003800000 */
.L_x_73:
[----:B-1----:R-:W-:-:S13]  /*0580*/  ISETP.GE.AND P0, PT, R8, UR9, PT ;  /* 0x0000000908007c0c */ /* 0x002fda000bf06270 */
[----:B------:R-:W-:Y:S05]  /*0590*/  @!P0 BRA `(.L_x_76) ;  /* 0x0000000000608947 */ /* 0x000fea0003800000 */
[----:B------:R-:W-:-:S13]  /*05a0*/  ISETP.GT.AND P0, PT, R7, -0x1, PT ;  /* 0xffffffff0700780c */ /* 0x000fda0003f04270 */
[----:B------:R-:W-:Y:S05]  /*05b0*/  @P0 BRA `(.L_x_77) ;  /* 0x0000000000280947 */ /* 0x000fea0003800000 */
[----:B------:R-:W-:Y:S01]  /*05c0*/  IMAD.U32 R28, RZ, RZ, UR10 ;  /* 0x0000000aff1c7e24 */ /* 0x000fe2000f8e00ff */
[----:B------:R-:W-:Y:S01]  /*05d0*/  MOV R29, UR11 ;  /* 0x0000000b001d7c02 */ /* 0x000fe20008000f00 */
[----:B------:R-:W-:Y:S01]  /*05e0*/  IMAD.U32 R20, RZ, RZ, UR10 ;  /* 0x0000000aff147e24 */ /* 0x000fe2000f8e00ff */
[----:B------:R-:W-:Y:S01]  /*05f0*/  MOV R21, UR11 ;  /* 0x0000000b00157c02 */ /* 0x000fe20008000f00 */
[----:B------:R-:W-:Y:S01]  /*0600*/  IMAD.U32 R18, RZ, RZ, UR10 ;  /* 0x0000000aff127e24 */ /* 0x000fe2000f8e00ff */
[----:B------:R-:W-:Y:S01]  /*0610*/  MOV R19, UR11 ;  /* 0x0000000b00137c02 */ /* 0x000fe20008000f00 */
[----:B------:R1:W5:Y:S04]  /*0620*/  LDG.E.U8 R28, desc[UR14][R28.64+-0x2] ;  /* 0xfffffe0e1c1c7981 */ /* 0x000368000c1e1100 */
[----:B------:R1:W5:Y:S04]  /*0630*/  LDG.E.U8 R26, desc[UR14][R20.64+-0x3] ;  /* 0xfffffd0e141a7981 */ /* 0x000368000c1e1100 */
[----:B------:R1:W5:Y:S01]  /*0640*/  LDG.E.U8 R29, desc[UR14][R18.64+-0x1] ;  /* 0xffffff0e121d7981 */ /* 0x000362000c1e1100 */
[----:B------:R-:W-:Y:S05]  /*0650*/  BRA `(.L_x_75) ;  /* 0x0000000000787947 */ /* 0x000fea0003800000 */
.L_x_77:
        /* <DEDUP_REMOVED lines=12> */
.L_x_76:
[----:B------:R-:W-:-:S13]  /*0720*/  ISETP.GT.AND P0, PT, R7, -0x1, PT ;  /* 0xffffffff0700780c */ /* 0x000fda0003f04270 */
[----:B------:R-:W-:Y:S05]  /*0730*/  @P0 BRA `(.L_x_78) ;  /* 0x0000000000180947 */ /* 0x000fea0003800000 */
[----:B------:R-:W1:Y:S02]  /*0740*/  LDC.64 R18, c[0x0][0x380] ;  /* 0x0000e000ff127b82 */ /* 0x000e640000000a00 */
[----:B-1----:R-:W-:-:S05]  /*0750*/  IMAD.WIDE.U32 R18, R8, 0x3, R18 ;  /* 0x0000000308127825 */ /* 0x002fca00078e0012 */
[----:B------:R3:W5:Y:S04]  /*0760*/  LDG.E.U8 R26, desc[UR14][R18.64] ;  /* 0x0000000e121a7981 */ /* 0x000768000c1e1100 */
[----:B------:R3:W5:Y:S04]  /*0770*/  LDG.E.U8 R28, desc[UR14][R18.64+0x1] ;  /* 0x0000010e121c7981 */ /* 0x000768000c1e1100 */
[----:B------:R3:W5:Y:S01]  /*0780*/  LDG.E.U8 R29, desc[UR14][R18.64+0x2] ;  /* 0x0000020e121d7981 */ /* 0x000762000c1e1100 */
[----:B------:R-:W-:Y:S05]  /*0790*/  BRA `(.L_x_75) ;  /* 0x0000000000287947 */ /* 0x000fea0003800000 */
.L_x_78:
[----:B------:R-:W1:Y:S01]  /*07a0*/  LDC.64 R18, c[0x0][0x380] ;  /* 0x0000e000ff127b82 */ /* 0x000e620000000a00 */
[----:B0-----:R-:W-:-:S13]  /*07b0*/  ISETP.GE.AND P0, PT, R7, UR8, PT ;  /* 0x0000000807007c0c */ /* 0x001fda000bf06270 */
[----:B-1----:R-:W-:-:S05]  /*07c0*/  @P0 IMAD.WIDE.U32 R20, R25, 0x3, R18 ;  /* 0x0000000319140825 */ /* 0x002fca00078e0012 */
[----:B------:R4:W5:Y:S04]  /*07d0*/  @P0 LDG.E.U8 R26, desc[UR14][R20.64] ;  /* 0x0000000e141a0981 */ /* 0x000968000c1e1100 */
[----:B------:R4:W5:Y:S04]  /*07e0*/  @P0 LDG.E.U8 R28, desc[UR14][R20.64+0x1] ;  /* 0x0000010e141c0981 */ /* 0x000968000c1e1100 */
[----:B------:R4:W5:Y:S01]  /*07f0*/  @P0 LDG.E.U8 R29, desc[UR14][R20.64+0x2] ;  /* 0x0000020e141d0981 */ /* 0x000962000c1e1100 */
[----:B------:R-:W-:-:S05]  /*0800*/  @!P0 IMAD.WIDE.U32 R18, R23, 0x3, R18 ;  /* 0x0000000317128825 */ /* 0x000fca00078e0012 */
[----:B------:R4:W5:Y:S04]  /*0810*/  @!P0 LDG.E.U8 R26, desc[UR14][R18.64] ;  /* 0x0000000e121a8981 */ /* 0x000968000c1e1100 */
[----:B------:R4:W5:Y:S04]  /*0820*/  @!P0 LDG.E.U8 R28, desc[UR14][R18.64+0x1] ;  /* 0x0000010e121c8981 */ /* 0x000968000c1e1100 */
[----:B------:R4:W5:Y:S02]  /*0830*/  @!P0 LDG.E.U8 R29, desc[UR14][R18.64+0x2] ;  /* 0x0000020e121d8981 */ /* 0x000964000c1e1100 */
.L_x_75:
[----:B01----:R-:W-:Y:S05]  /*0840*/  BSYNC.RECONVERGENT B0 ;  /* 0x0000000000007941 */ /* 0x003fea0003800200 */
.L_x_72:
[----:B--2-45:R-:W0:Y:S08]  /*0850*/  I2F.U16 R21, R26 ;  /* 0x0000001a00157306 */ /* 0x034e300000101000 */
[----:B------:R-:W1:Y:S01]  /*0860*/  I2F.U16 R20, R28 ;  /* 0x0000001c00147306 */ /* 0x000e620000101000 */
[----:B0-----:R-:W-:-:S07]  /*0870*/  FFMA R21, R27, R21, R4 ;  /* 0x000000151b157223 */ /* 0x001fce0000000004 */
[----:B------:R-:W0:Y:S01]  /*0880*/  I2F.U16 R29, R29 ;  /* 0x0000001d001d7306 */ /* 0x000e220000101000 */
[----:B-1----:R-:W-:-:S07]  /*0890*/  FFMA R20, R27, R20, R5 ;  /* 0x000000141b147223 */ /* 0x002fce0000000005 */
[----:B---3--:R-:W1:Y:S01]  /*08a0*/  F2I.U32.TRUNC.NTZ R19, R21 ;  /* 0x0000001500137305 */ /* 0x008e62000020f000 */
[----:B0-----:R-:W-:-:S07]  /*08b0*/  FFMA R6, R27, R29, R6 ;  /* 0x0000001d1b067223 */ /* 0x001fce0000000006 */
[----:B------:R-:W0:Y:S01]  /*08c0*/  F2I.U32.TRUNC.NTZ R5, R20 ;  /* 0x0000001400057305 */ /* 0x000e22000020f000 */
[----:B-1----:R1:W-:Y:S07]  /*08d0*/  STG.E.U8 desc[UR14][R14.64], R19 ;  /* 0x000000130e007986 */ /* 0x0023ee000c10110e */
[----:B------:R-:W2:Y:S01]  /*08e0*/  F2I.U32.TRUNC.NTZ R27, R6 ;  /* 0x00000006001b7305 */ /* 0x000ea2000020f000 */
[----:B0-----:R1:W-:Y:S04]  /*08f0*/  STG.E.U8 desc[UR14][R14.64+0x1], R5 ;  /* 0x000001050e007986 */ /* 0x0013e8000c10110e */
[----:B--2---:R1:W-:Y:S04]  /*0900*/  STG.E.U8 desc[UR14][R14.64+0x2], R27 ;  /* 0x0000021b0e007986 */ /* 0x0043e8000c10110e */
[----:B------:R1:W5:Y:S01]  /*0910*/  LDG.E R26, desc[UR14][R16.64+0x4] ;  /* 0x0000040e101a7981 */ /* 0x000362000c1e1900 */
[----:B------:R-:W-:Y:S01]  /*0920*/  ISETP.GE.AND P0, PT, R24, RZ, PT ;  /* 0x000000ff1800720c */ /* 0x000fe20003f06270 */
[----:B------:R-:W-:-:S12]  /*0930*/  BSSY.RECONVERGENT B0, `(.L_x_79) ;  /* 0x0000047000007945 */ /* 0x000fd80003800200 */
[----:B-1----:R-:W-:Y:S05]  /*0940*/  @!P0 BRA `(.L_x_80) ;  /* 0x0000000000c48947 */ /* 0x002fea0003800000 */
[----:B------:R-:W-:-:S13]  /*0950*/  ISETP.GE.AND P0, PT, R24, UR9, PT ;  /* 0x0000000918007c0c */ /* 0x000fda000bf06270 */
[----:B------:R-:W-:Y:S05]  /*0960*/  @!P0 BRA `(.L_x_81) ;  /* 0x0000000000688947 */ /* 0x000fea0003800000 */
[----:B------:R-:W-:-:S13]  /*0970*/  ISETP.GE.AND P0, PT, R7, RZ, PT ;  /* 0x000000ff0700720c */ /* 0x000fda0003f06270 */
[----:B------:R-:W-:Y:S05]  /*0980*/  @!P0 BRA `(.L_x_82) ;  /* 0x0000000000388947 */ /* 0x000fea0003800000 */
[----:B------:R-:W-:Y:S01]  /*0990*/  ISETP.GE.AND P0, PT, R7, UR8, PT ;  /* 0x0000000807007c0c */ /* 0x000fe2000bf06270 */
[----:B------:R-:W-:Y:S01]  /*09a0*/  IMAD.U32 R18, RZ, RZ, UR6 ;  /* 0x00000006ff127e24 */ /* 0x000fe2000f8e00ff */
[----:B------:R-:W-:Y:S01]  /*09b0*/  MOV R19, UR7 ;  /* 0x0000000700137c02 */ /* 0x000fe20008000f00 */
[----:B------:R-:W-:Y:S01]  /*09c0*/  IMAD.U32 R16, RZ, RZ, UR6 ;  /* 0x00000006ff107e24 */ /* 0x000fe2000f8e00ff */
[----:B------:R-:W-:Y:S01]  /*09d0*/  MOV R17, UR7 ;  /* 0x0000000700117c02 */ /* 0x000fe20008000f00 */
[----:B------:R-:W-:Y:S01]  /*09e0*/  IMAD.U32 R4, RZ, RZ, UR6 ;  /* 0x00000006ff047e24 */ /* 0x000fe2000f8e00ff */
[----:B------:R-:W-:-:S07]  /*09f0*/  MOV R5, UR7 ;  /* 0x0000000700057c02 */ /* 0x000fce0008000f00 */
[----:B------:R0:W5:Y:S04]  /*0a00*/  @P0 LDG.E.U8 R24, desc[UR14][R18.64] ;  /* 0x0000000e12180981 */ /* 0x000168000c1e1100 */
[----:B------:R0:W5:Y:S04]  /*0a10*/  @P0 LDG.E.U8 R27, desc[UR14][R16.64+0x1] ;  /* 0x0000010e101b0981 */ /* 0x000168000c1e1100 */
[----:B------:R0:W5:Y:S04]  /*0a20*/  @P0 LDG.E.U8 R28, desc[UR14][R4.64+0x2] ;  /* 0x0000020e041c0981 */ /* 0x000168000c1e1100 */
[----:B------:R0:W5:Y:S04]  /*0a30*/  @!P0 LDG.E.U8 R24, desc[UR14][R12.64] ;  /* 0x0000000e0c188981 */ /* 0x000168000c1e1100 */
[----:B------:R0:W5:Y:S04]  /*0a40*/  @!P0 LDG.E.U8 R27, desc[UR14][R12.64+0x1] ;  /* 0x0000010e0c1b8981 */ /* 0x000168000c1e1100 */
[----:B------:R0:W5:Y:S01]  /*0a50*/  @!P0 LDG.E.U8 R28, desc[UR14][R12.64+0x2] ;  /* 0x0000020e0c1c8981 */ /* 0x000162000c1e1100 */
[----:B------:R-:W-:Y:S05]  /*0a60*/  BRA `(.L_x_83) ;  /* 0x0000000000cc7947 */ /* 0x000fea0003800000 */
.L_x_82:
        /* <DEDUP_REMOVED lines=10> */
.L_x_81:
[----:B------:R-:W-:-:S13]  /*0b10*/  ISETP.GE.AND P0, PT, R7, RZ, PT ;  /* 0x000000ff0700720c */ /* 0x000fda0003f06270 */
[----:B------:R-:W-:Y:S05]  /*0b20*/  @!P0 BRA `(.L_x_84) ;  /* 0x0000000000348947 */ /* 0x000fea0003800000 */
[----:B------:R-:W0:Y:S01]  /*0b30*/  LDC.64 R4, c[0x0][0x380] ;  /* 0x0000e000ff047b82 */ /* 0x000e220000000a00 */
[----:B------:R-:W-:-:S13]  /*0b40*/  ISETP.GE.AND P0, PT, R7, UR8, PT ;  /* 0x0000000807007c0c */ /* 0x000fda000bf06270 */
[----:B------:R-:W-:-:S04]  /*0b50*/  @P0 VIADD R17, R25, 0x1 ;  /* 0x0000000119110836 */ /* 0x000fc80000000000 */
[----:B0-----:R-:W-:-:S05]  /*0b60*/  @P0 IMAD.WIDE.U32 R16, R17, 0x3, R4 ;  /* 0x0000000311100825 */ /* 0x001fca00078e0004 */
[----:B------:R3:W5:Y:S04]  /*0b70*/  @P0 LDG.E.U8 R24, desc[UR14][R16.64] ;  /* 0x0000000e10180981 */ /* 0x000768000c1e1100 */
[----:B------:R3:W5:Y:S04]  /*0b80*/  @P0 LDG.E.U8 R27, desc[UR14][R16.64+0x1] ;  /* 0x0000010e101b0981 */ /* 0x000768000c1e1100 */
[----:B------:R3:W5:Y:S01]  /*0b90*/  @P0 LDG.E.U8 R28, desc[UR14][R16.64+0x2] ;  /* 0x0000020e101c0981 */ /* 0x000762000c1e1100 */
[----:B------:R-:W-:-:S05]  /*0ba0*/  @!P0 IADD3 R19, PT, PT, R23, 0x1, RZ ;  /* 0x0000000117138810 */ /* 0x000fca0007ffe0ff */
[----:B------:R-:W-:-:S05]  /*0bb0*/  @!P0 IMAD.WIDE.U32 R4, R19, 0x3, R4 ;  /* 0x0000000313048825 */ /* 0x000fca00078e0004 */
[----:B------:R3:W5:Y:S04]  /*0bc0*/  @!P0 LDG.E.U8 R24, desc[UR14][R4.64] ;  /* 0x0000000e04188981 */ /* 0x000768000c1e1100 */
[----:B------:R3:W5:Y:S04]  /*0bd0*/  @!P0 LDG.E.U8 R27, desc[UR14][R4.64+0x1] ;  /* 0x0000010e041b8981 */ /* 0x000768000c1e1100 */
[----:B------:R3:W5:Y:S01]  /*0be0*/  @!P0 LDG.E.U8 R28, desc[UR14][R4.64+0x2] ;  /* 0x0000020e041c8981 */ /* 0x000762000c1e1100 */
[----:B------:R-:W-:Y:S05]  /*0bf0*/  BRA `(.L_x_83) ;  /* 0x0000000000687947 */ /* 0x000fea0003800000 */
.L_x_84:
[----:B------:R-:W0:Y:S02]  /*0c00*/  LDC.64 R4, c[0x0][0x380] ;  /* 0x0000e000ff047b82 */ /* 0x000e240000000a00 */
[----:B0-----:R-:W-:-:S05]  /*0c10*/  IMAD.WIDE.U32 R4, R24, 0x3, R4 ;  /* 0x0000000318047825 */ /* 0x001fca00078e0004 */
[----:B------:R2:W5:Y:S04]  /*0c20*/  LDG.E.U8 R24, desc[UR14][R4.64] ;  /* 0x0000000e04187981 */ /* 0x000568000c1e1100 */
[----:B------:R2:W5:Y:S04]  /*0c30*/  LDG.E.U8 R27, desc[UR14][R4.64+0x1] ;  /* 0x0000010e041b7981 */ /* 0x000568000c1e1100 */
[----:B------:R2:W5:Y:S01]  /*0c40*/  LDG.E.U8 R28, desc[UR14][R4.64+0x2] ;  /* 0x0000020e041c7981 */ /* 0x000562000c1e1100 */
[----:B------:R-:W-:Y:S05]  /*0c50*/  BRA `(.L_x_83) ;  /* 0x0000000000507947 */ /* 0x000fea0003800000 */
.L_x_80:
        /* <DEDUP_REMOVED lines=16> */
.L_x_85:
[----:B------:R-:W0:Y:S02]  /*0d60*/  LDC.64 R4, c[0x0][0x380] ;  /* 0x0000e000ff047b82 */ /* 0x000e240000000a00 */
[----:B0-----:R0:W5:Y:S04]  /*0d70*/  LDG.E.U8 R24, desc[UR14][R4.64] ;  /* 0x0000000e04187981 */ /* 0x001168000c1e1100 */
[----:B------:R0:W5:Y:S04]  /*0d80*/  LDG.E.U8 R27, desc[UR14][R4.64+0x1] ;  /* 0x0000010e041b7981 */ /* 0x000168000c1e1100 */
[----:B------:R0:W5:Y:S02]  /*0d90*/  LDG.E.U8 R28, desc[UR14][R4.64+0x2] ;  /* 0x0000020e041c7981 */ /* 0x000164000c1e1100 */
.L_x_83:
[----:B------:R-:W-:Y:S05]  /*0da0*/  BSYNC.RECONVERGENT B0 ;  /* 0x0000000000007941 */ /* 0x000fea0003800200 */
.L_x_79:
[----:B-----5:R-:W0:Y:S01]  /*0db0*/  I2F.U16 R24, R24 ;  /* 0x0000001800187306 */ /* 0x020e220000101000 */
[----:B------:R-:W-:Y:S01]  /*0dc0*/  UIADD3 UR5, UPT, UPT, UR5, 0x2, URZ ;  /* 0x0000000205057890 */ /* 0x000fe2000fffe0ff */
[----:B------:R-:W-:Y:S01]  /*0dd0*/  VIADD R22, R22, 0x2 ;  /* 0x0000000216167836 */ /* 0x000fe20000000000 */
[----:B------:R-:W-:Y:S01]  /*0de0*/  IADD3 R8, PT, PT, R8, 0x2, RZ ;  /* 0x0000000208087810 */ /* 0x000fe20007ffe0ff */
[----:B------:R-:W-:Y:S01]  /*0df0*/  VIADD R25, R25, 0x2 ;  /* 0x0000000219197836 */ /* 0x000fe20000000000 */
[----:B------:R-:W-:Y:S01]  /*0e00*/  UISETP.NE.AND UP1, UPT, UR5, URZ, UPT ;  /* 0x000000ff0500728c */ /* 0x000fe2000bf25270 */
[----:B------:R-:W-:Y:S02]  /*0e10*/  IADD3 R23, PT, PT, R23, 0x2, RZ ;  /* 0x0000000217177810 */ /* 0x000fe40007ffe0ff */
[----:B------:R-:W0:Y:S02]  /*0e20*/  I2F.U16 R27, R27 ;  /* 0x0000001b001b7306 */ /* 0x000e240000101000 */
[----:B01234-:R-:W-:-:S06]  /*0e30*/  FFMA R4, R26, R24, R21 ;  /* 0x000000181a047223 */ /* 0x01ffcc0000000015 */
[----:B------:R-:W0:Y:S01]  /*0e40*/  I2F.U16 R17, R28 ;  /* 0x0000001c00117306 */ /* 0x000e220000101000 */
[----:B------:R-:W-:-:S07]  /*0e50*/  FFMA R5, R26, R27, R20 ;  /* 0x0000001b1a057223 */ /* 0x000fce0000000014 */
[----:B------:R-:W1:Y:S01]  /*0e60*/  F2I.U32.TRUNC.NTZ R19, R4 ;  /* 0x0000000400137305 */ /* 0x000e62000020f000 */
[----:B0-----:R-:W-:-:S07]  /*0e70*/  FFMA R6, R26, R17, R6 ;  /* 0x000000111a067223 */ /* 0x001fce0000000006 */
[----:B------:R-:W0:Y:S01]  /*0e80*/  F2I.U32.TRUNC.NTZ R21, R5 ;  /* 0x0000000500157305 */ /* 0x000e22000020f000 */
[----:B-1----:R2:W-:Y:S07]  /*0e90*/  STG.E.U8 desc[UR14][R14.64], R19 ;  /* 0x000000130e007986 */ /* 0x0025ee000c10110e */
[----:B------:R-:W1:Y:S01]  /*0ea0*/  F2I.U32.TRUNC.NTZ R17, R6 ;  /* 0x0000000600117305 */ /* 0x000e62000020f000 */
[----:B0-----:R2:W-:Y:S04]  /*0eb0*/  STG.E.U8 desc[UR14][R14.64+0x1], R21 ;  /* 0x000001150e007986 */ /* 0x0015e8000c10110e */
[----:B-1----:R2:W-:Y:S01]  /*0ec0*/  STG.E.U8 desc[UR14][R14.64+0x2], R17 ;  /* 0x000002110e007986 */ /* 0x0025e2000c10110e */
[----:B------:R-:W-:Y:S05]  /*0ed0*/  BRA.U UP1, `(.L_x_86) ;  /* 0xfffffff501407547 */ /* 0x000fea000b83ffff */
[----:B--2---:R-:W0:Y:S02]  /*0ee0*/  LDC R19, c[0x0][0x398] ;  /* 0x0000e600ff137b82 */ /* 0x004e240000000800 */
[----:B0-----:R-:W-:-:S07]  /*0ef0*/  LOP3.LUT R19, R19, 0x7ffffffe, RZ, 0xc0, !PT ;  /* 0x7ffffffe13137812 */ /* 0x001fce00078ec0ff */
.L_x_71:
[----:B------:R-:W0:Y:S02]  /*0f00*/  LDCU UR5, c[0x0][0x398] ;  /* 0x00007300ff0577ac */ /* 0x000e240008000800 */
[----:B0-----:R-:W-:-:S04]  /*0f10*/  ULOP3.LUT UR5, UR5, 0x1, URZ, 0xc0, !UPT ;  /* 0x0000000105057892 */ /* 0x001fc8000f8ec0ff */
[----:B------:R-:W-:-:S09]  /*0f20*/  UISETP.NE.U32.AND UP1, UPT, UR5, 0x1, UPT ;  /* 0x000000010500788c */ /* 0x000fd2000bf25070 */
[----:B------:R-:W-:Y:S05]  /*0f30*/  BRA.U UP1, `(.L_x_87) ;  /* 0x0000000501847547 */ /* 0x000fea000b800000 */
[----:B------:R-:W0:Y:S01]  /*0f40*/  LDC.64 R16, c[0x0][0x390] ;  /* 0x0000e400ff107b82 */ /* 0x000e220000000a00 */
[----:B------:R-:W-:-:S04]  /*0f50*/  VIADD R21, R19, UR16 ;  /* 0x0000001013157c36 */ /* 0x000fc80008000000 */
[----:B0-----:R-:W-:-:S06]  /*0f60*/  IMAD.WIDE.U32 R16, R21, 0x4, R16 ;  /* 0x0000000415107825 */ /* 0x001fcc00078e0010 */
[----:B------:R0:W5:Y:S01]  /*0f70*/  LDG.E R17, desc[UR14][R16.64] ;  /* 0x0000000e10117981 */ /* 0x000162000c1e1900 */
[----:B------:R-:W-:Y:S01]  /*0f80*/  IADD3 R19, PT, PT, R2, R19, RZ ;  /* 0x0000001302137210 */ /* 0x000fe20007ffe0ff */
[----:B------:R-:W-:Y:S03]  /*0f90*/  BSSY.RECONVERGENT B0, `(.L_x_88) ;  /* 0x000004f000007945 */ /* 0x000fe60003800200 */
[----:B------:R-:W-:-:S13]  /*0fa0*/  ISETP.GE.AND P0, PT, R19, RZ, PT ;  /* 0x000000ff1300720c */ /* 0x000fda0003f06270 */
[----:B0-----:R-:W-:Y:S05]  /*0fb0*/  @!P0 BRA `(.L_x_89) ;  /* 0x0000000000dc8947 */ /* 0x001fea0003800000 */
[----:B------:R-:W0:Y:S02]  /*0fc0*/  LDCU UR5, c[0x0][0x388] ;  /* 0x00007100ff0577ac */ /* 0x000e240008000800 */
[----:B0-----:R-:W-:-:S13]  /*0fd0*/  ISETP.GE.AND P0, PT, R19, UR5, PT ;  /* 0x0000000513007c0c */ /* 0x001fda000bf06270 */
[----:B------:R-:W-:Y:S05]  /*0fe0*/  @!P0 BRA `(.L_x_90) ;  /* 0x00000000006c8947 */ /* 0x000fea0003800000 */
[----:B------:R-:W-:-:S13]  /*0ff0*/  ISETP.GE.AND P0, PT, R7, RZ, PT ;  /* 0x000000ff0700720c */ /* 0x000fda0003f06270 */
[----:B------:R-:W-:Y:S05]  /*1000*/  @!P0 BRA `(.L_x_91) ;  /* 0x00000000003c8947 */ /* 0x000fea0003800000 */
[----:B------:R-:W0:Y:S01]  /*1010*/  LDCU UR5, c[0x0][0x38c] ;  /* 0x00007180ff0577ac */ /* 0x000e220008000800 */
[----:B------:R-:W-:Y:S01]  /*1020*/  IMAD.U32 R10, RZ, RZ, UR6 ;  /* 0x00000006ff0a7e24 */ /* 0x000fe2000f8e00ff */
[----:B------:R-:W-:Y:S01]  /*1030*/  MOV R11, UR7 ;  /* 0x00000007000b7c02 */ /* 0x000fe20008000f00 */
[----:B------:R-:W-:Y:S01]  /*1040*/  IMAD.U32 R18, RZ, RZ, UR6 ;  /* 0x00000006ff127e24 */ /* 0x000fe2000f8e00ff */
[----:B------:R-:W-:Y:S01]  /*1050*/  MOV R19, UR7 ;  /* 0x0000000700137c02 */ /* 0x000fe20008000f00 */
[----:B------:R-:W-:Y:S01]  /*1060*/  IMAD.U32 R20, RZ, RZ, UR6 ;  /* 0x00000006ff147e24 */ /* 0x000fe2000f8e00ff */
[----:B------:R-:W-:Y:S02]  /*1070*/  MOV R21, UR7 ;  /* 0x0000000700157c02 */ /* 0x000fe40008000f00 */
[----:B0-----:R-:W-:-:S13]  /*1080*/  ISETP.GE.AND P0, PT, R7, UR5, PT ;  /* 0x0000000507007c0c */ /* 0x001fda000bf06270 */
[----:B------:R2:W5:Y:S04]  /*1090*/  @P0 LDG.E.U8 R7, desc[UR14][R10.64] ;  /* 0x0000000e0a070981 */ /* 0x000568000c1e1100 */
[----:B------:R2:W5:Y:S04]  /*10a0*/  @P0 LDG.E.U8 R8, desc[UR14][R18.64+0x1] ;  /* 0x0000010e12080981 */ /* 0x000568000c1e1100 */
[----:B------:R2:W5:Y:S04]  /*10b0*/  @P0 LDG.E.U8 R16, desc[UR14][R20.64+0x2] ;  /* 0x0000020e14100981 */ /* 0x000568000c1e1100 */
[----:B------:R2:W5:Y:S04]  /*10c0*/  @!P0 LDG.E.U8 R7, desc[UR14][R12.64] ;  /* 0x0000000e0c078981 */ /* 0x000568000c1e1100 */
[----:B------:R2:W5:Y:S04]  /*10d0*/  @!P0 LDG.E.U8 R8, desc[UR14][R12.64+0x1] ;  /* 0x0000010e0c088981 */ /* 0x000568000c1e1100 */
[----:B------:R2:W5:Y:S01]  /*10e0*/  @!P0 LDG.E.U8 R16, desc[UR14][R12.64+0x2] ;  /* 0x0000020e0c108981 */ /* 0x000562000c1e1100 */
[----:B------:R-:W-:Y:S05]  /*10f0*/  BRA `(.L_x_92) ;  /* 0x0000000000e07947 */ /* 0x000fea0003800000 */
.L_x_91:
[----:B------:R-:W-:Y:S01]  /*1100*/  IMAD.U32 R8, RZ, RZ, UR10 ;  /* 0x0000000aff087e24 */ /* 0x000fe2000f8e00ff */
[----:B------:R-:W-:Y:S01]  /*1110*/  MOV R11, UR11 ;  /* 0x0000000b000b7c02 */ /* 0x000fe20008000f00 */
[----:B------:R-:W-:Y:S01]  /*1120*/  IMAD.U32 R10, RZ, RZ, UR10 ;  /* 0x0000000aff0a7e24 */ /* 0x000fe2000f8e00ff */
[----:B------:R-:W-:Y:S01]  /*1130*/  MOV R9, UR11 ;  /* 0x0000000b00097c02 */ /* 0x000fe20008000f00 */
[----:B------:R-:W-:Y:S01]  /*1140*/  IMAD.U32 R12, RZ, RZ, UR10 ;  /* 0x0000000aff0c7e24 */ /* 0x000fe2000f8e00ff */
[----:B------:R-:W-:Y:S02]  /*1150*/  MOV R13, UR11 ;  /* 0x0000000b000d7c02 */ /* 0x000fe40008000f00 */
[----:B------:R3:W5:Y:S04]  /*1160*/  LDG.E.U8 R7, desc[UR14][R10.64+-0x3] ;  /* 0xfffffd0e0a077981 */ /* 0x000768000c1e1100 */
[----:B------:R3:W5:Y:S04]  /*1170*/  LDG.E.U8 R8, desc[UR14][R8.64+-0x2] ;  /* 0xfffffe0e08087981 */ /* 0x000768000c1e1100 */
[----:B------:R3:W5:Y:S01]  /*1180*/  LDG.E.U8 R16, desc[UR14][R12.64+-0x1] ;  /* 0xffffff0e0c107981 */ /* 0x000762000c1e1100 */
[----:B------:R-:W-:Y:S05]  /*1190*/  BRA `(.L_x_92) ;  /* 0x0000000000b87947 */ /* 0x000fea0003800000 */
.L_x_90:
[----:B------:R-:W-:-:S13]  /*11a0*/  ISETP.GE.AND P0, PT, R7, RZ, PT ;  /* 0x000000ff0700720c */ /* 0x000fda0003f06270 */
[----:B------:R-:W-:Y:S05]  /*11b0*/  @!P0 BRA `(.L_x_93) ;  /* 0x0000000000448947 */ /* 0x000fea0003800000 */
[----:B------:R-:W0:Y:S01]  /*11c0*/  LDCU UR5, c[0x0][0x38c] ;  /* 0x00007180ff0577ac */ /* 0x000e220008000800 */
[----:B------:R-:W1:Y:S01]  /*11d0*/  LDC.64 R10, c[0x0][0x380] ;  /* 0x0000e000ff0a7b82 */ /* 0x000e620000000a00 */
[----:B------:R-:W2:Y:S01]  /*11e0*/  LDCU.64 UR8, c[0x0][0x388] ;  /* 0x00007100ff0877ac */ /* 0x000ea20008000a00 */
[----:B0-----:R-:W-:Y:S01]  /*11f0*/  ISETP.GE.AND P0, PT, R7, UR5, PT ;  /* 0x0000000507007c0c */ /* 0x001fe2000bf06270 */
[----:B--2---:R-:W-:-:S04]  /*1200*/  UIADD3 UR9, UPT, UPT, UR9, -0x1, URZ ;  /* 0xffffffff09097890 */ /* 0x004fc8000fffe0ff */
[----:B------:R-:W-:-:S08]  /*1210*/  UIMAD UR8, UR9, UR8, URZ ;  /* 0x00000008090872a4 */ /* 0x000fd0000f8e02ff */
[----:B------:R-:W-:-:S04]  /*1220*/  @P0 VIADD R13, R19, UR8 ;  /* 0x00000008130d0c36 */ /* 0x000fc80008000000 */
[----:B-1----:R-:W-:-:S05]  /*1230*/  @P0 IMAD.WIDE.U32 R12, R13, 0x3, R10 ;  /* 0x000000030d0c0825 */ /* 0x002fca00078e000a */
[----:B------:R4:W5:Y:S04]  /*1240*/  @P0 LDG.E.U8 R7, desc[UR14][R12.64] ;  /* 0x0000000e0c070981 */ /* 0x000968000c1e1100 */
[----:B------:R4:W5:Y:S04]  /*1250*/  @P0 LDG.E.U8 R8, desc[UR14][R12.64+0x1] ;  /* 0x0000010e0c080981 */ /* 0x000968000c1e1100 */
[----:B------:R4:W5:Y:S01]  /*1260*/  @P0 LDG.E.U8 R16, desc[UR14][R12.64+0x2] ;  /* 0x0000020e0c100981 */ /* 0x000962000c1e1100 */
[----:B------:R-:W-:-:S05]  /*1270*/  @!P0 IADD3 R9, PT, PT, R9, R19, RZ ;  /* 0x0000001309098210 */ /* 0x000fca0007ffe0ff */
[----:B------:R-:W-:-:S05]  /*1280*/  @!P0 IMAD.WIDE.U32 R10, R9, 0x3, R10 ;  /* 0x00000003090a8825 */ /* 0x000fca00078e000a */
[----:B------:R4:W5:Y:S04]  /*1290*/  @!P0 LDG.E.U8 R7, desc[UR14][R10.64] ;  /* 0x0000000e0a078981 */ /* 0x000968000c1e1100 */
[----:B------:R4:W5:Y:S04]  /*12a0*/  @!P0 LDG.E.U8 R8, desc[UR14][R10.64+0x1] ;  /* 0x0000010e0a088981 */ /* 0x000968000c1e1100 */
[----:B------:R4:W5:Y:S01]  /*12b0*/  @!P0 LDG.E.U8 R16, desc[UR14][R10.64+0x2] ;  /* 0x0000020e0a108981 */ /* 0x000962000c1e1100 */
[----:B------:R-:W-:Y:S05]  /*12c0*/  BRA `(.L_x_92) ;  /* 0x00000000006c7947 */ /* 0x000fea0003800000 */
.L_x_93:
[----:B------:R-:W0:Y:S02]  /*12d0*/  LDC.64 R10, c[0x0][0x380] ;  /* 0x0000e000ff0a7b82 */ /* 0x000e240000000a00 */
[----:B0-----:R-:W-:-:S05]  /*12e0*/  IMAD.WIDE.U32 R10, R19, 0x3, R10 ;  /* 0x00000003130a7825 */ /* 0x001fca00078e000a */
[----:B------:R0:W5:Y:S04]  /*12f0*/  LDG.E.U8 R7, desc[UR14][R10.64] ;  /* 0x0000000e0a077981 */ /* 0x000168000c1e1100 */
[----:B------:R0:W5:Y:S04]  /*1300*/  LDG.E.U8 R8, desc[UR14][R10.64+0x1] ;  /* 0x0000010e0a087981 */ /* 0x000168000c1e1100 */
[----:B------:R0:W5:Y:S01]  /*1310*/  LDG.E.U8 R16, desc[UR14][R10.64+0x2] ;  /* 0x0000020e0a107981 */ /* 0x000162000c1e1100 */
[----:B------:R-:W-:Y:S05]  /*1320*/  BRA `(.L_x_92) ;  /* 0x0000000000547947 */ /* 0x000fea0003800000 */
.L_x_89:
        /* <DEDUP_REMOVED lines=17> */
.L_x_94:
[----:B------:R-:W0:Y:S02]  /*1440*/  LDC.64 R10, c[0x0][0x380] ;  /* 0x0000e000ff0a7b82 */ /* 0x000e240000000a00 */
[----:B0-----:R0:W5:Y:S04]  /*1450*/  LDG.E.U8 R7, desc[UR14][R10.64] ;  /* 0x0000000e0a077981 */ /* 0x001168000c1e1100 */
[----:B------:R0:W5:Y:S04]  /*1460*/  LDG.E.U8 R8, desc[UR14][R10.64+0x1] ;  /* 0x0000010e0a087981 */ /* 0x000168000c1e1100 */
[----:B------:R0:W5:Y:S02]  /*1470*/  LDG.E.U8 R16, desc[UR14][R10.64+0x2] ;  /* 0x0000020e0a107981 */ /* 0x000164000c1e1100 */
.L_x_92:
[----:B------:R-:W-:Y:S05]  /*1480*/  BSYNC.RECONVERGENT B0 ;  /* 0x0000000000007941 */ /* 0x000fea0003800200 */
.L_x_88:
[----:B-----5:R-:W1:Y:S08]  /*1490*/  I2F.U16 R7, R7 ;  /* 0x0000000700077306 */ /* 0x020e700000101000 */
[----:B------:R-:W2:Y:S01]  /*14a0*/  I2F.U16 R8, R8 ;  /* 0x0000000800087306 */ /* 0x000ea20000101000 */
[----:B-1----:R-:W-:-:S07]  /*14b0*/  FFMA R4, R17, R7, R4 ;  /* 0x0000000711047223 */ /* 0x002fce0000000004 */
[----:B---3--:R-:W1:Y:S01]  /*14c0*/  I2F.U16 R9, R16 ;  /* 0x0000001000097306 */ /* 0x008e620000101000 */
[----:B--2---:R-:W-:-:S07]  /*14d0*/  FFMA R5, R17, R8, R5 ;  /* 0x0000000811057223 */ /* 0x004fce0000000005 */
[----:B0---4-:R-:W0:Y:S01]  /*14e0*/  F2I.U32.TRUNC.NTZ R11, R4 ;  /* 0x00000004000b7305 */ /* 0x011e22000020f000 */
[----:B-1----:R-:W-:-:S07]  /*14f0*/  FFMA R6, R17, R9, R6 ;  /* 0x0000000911067223 */ /* 0x002fce0000000006 */
[----:B------:R-:W1:Y:S01]  /*1500*/  F2I.U32.TRUNC.NTZ R13, R5 ;  /* 0x00000005000d7305 */ /* 0x000e62000020f000 */
[----:B0-----:R0:W-:Y:S07]  /*1510*/  STG.E.U8 desc[UR14][R14.64], R11 ;  /* 0x0000000b0e007986 */ /* 0x0011ee000c10110e */
[----:B------:R-:W2:Y:S01]  /*1520*/  F2I.U32.TRUNC.NTZ R9, R6 ;  /* 0x0000000600097305 */ /* 0x000ea2000020f000 */
[----:B-1----:R0:W-:Y:S04]  /*1530*/  STG.E.U8 desc[UR14][R14.64+0x1], R13 ;  /* 0x0000010d0e007986 */ /* 0x0021e8000c10110e */
[----:B--2---:R0:W-:Y:S02]  /*1540*/  STG.E.U8 desc[UR14][R14.64+0x2], R9 ;  /* 0x000002090e007986 */ /* 0x0041e4000c10110e */
.L_x_87:
[----:B------:R-:W-:Y:S05]  /*1550*/  BRA.U UP0, `(.L_x_95) ;  /* 0xffffffed00387547 */ /* 0x000fea000b83ffff */
[----:B------:R-:W-:Y:S05]  /*1560*/  EXIT ;  /* 0x000000000000794d */ /* 0x000fea0003800000 */
.L_x_96:
        /* <DEDUP_REMOVED lines=9> */
.L_x_99:


//--------------------- .nv.shared._Z14blurImgKernel3P6uchar3iiiS0_ --------------------------
	.section	.nv.shared._Z14blurImgKernel3P6uchar3iiiS0_,"aw",@nobits
	.sectionflags	@""
	.align	16
	.zero		1024


//--------------------- .nv.shared.reserved.0     --------------------------
	.section	.nv.shared.reserved.0,"aw",@nobits
	.weak		__nv_reservedSMEM_offset_0_alias
	.size		__nv_reservedSMEM_offset_0_alias, 0, 64
	.other		__nv_reservedSMEM_offset_0_alias,@"STO_CUDA_RESERVED_SHARED STV_DEFAULT"
__nv_reservedSMEM_offset_0_alias:
	.zero		0
	.zero		64


//--------------------- .nv.shared._Z14blurImgKernel2P6uchar3iiPfiS0_ --------------------------
	.section	.nv.shared._Z14blurImgKernel2P6uchar3iiPfiS0_,"aw",@nobits
	.sectionflags	@""
	.align	16
	.zero		1024


//--------------------- .nv.shared._Z14blurImgKernel1P6uchar3iiPfiS0_ --------------------------
	.section	.nv.shared._Z14blurImgKernel1P6uchar3iiPfiS0_,"aw",@nobits
	.sectionflags	@""
	.align	16
	.zero		1024


//--------------------- .nv.constant0._Z14blurImgKernel3P6uchar3iiiS0_ --------------------------
	.section	.nv.constant0._Z14blurImgKernel3P6uchar3iiiS0_,"a",@progbits
	.sectionflags	@""
	.align	4
.nv.constant0._Z14blurImgKernel3P6uchar3iiiS0_:
	.zero		928


//--------------------- .nv.constant0._Z14blurImgKernel2P6uchar3iiPfiS0_ --------------------------
	.section	.nv.constant0._Z14blurImgKernel2P6uchar3iiPfiS0_,"a",@progbits
	.sectionflags	@""
	.align	4
.nv.constant0._Z14blurImgKernel2P6uchar3iiPfiS0_:
	.zero		936


//--------------------- .nv.constant0._Z14blurImgKernel1P6uchar3iiPfiS0_ --------------------------
	.section	.nv.constant0._Z14blurImgKernel1P6uchar3iiPfiS0_,"a",@progbits
	.sectionflags	@""
	.align	4
.nv.constant0._Z14blurImgKernel1P6uchar3iiPfiS0_:
	.zero		936


//--------------------- SYMBOLS --------------------------

	.type		.nv.reservedSmem.offset0,@object
	.size		.nv.reservedSmem.offset0,0x4
	.type		.nv.reservedSmem.cap,@object
	.size		.nv.reservedSmem.cap,0x4
